//
// Generated by NVIDIA NVVM Compiler
//
// Compiler Build ID: CL-36424714
// Cuda compilation tools, release 13.0, V13.0.88
// Based on NVVM 20.0.0
//

.version 9.0
.target sm_100
.address_size 64

	// .globl	_ZN3cub18CUB_300001_SM_10006detail11EmptyKernelIvEEvv
.global .align 1 .b8 _ZN30_INTERNAL_e5988bcc_4_k_cu_main4cuda3std3__45__cpo5beginE[1];
.global .align 1 .b8 _ZN30_INTERNAL_e5988bcc_4_k_cu_main4cuda3std3__45__cpo3endE[1];
.global .align 1 .b8 _ZN30_INTERNAL_e5988bcc_4_k_cu_main4cuda3std3__45__cpo6cbeginE[1];
.global .align 1 .b8 _ZN30_INTERNAL_e5988bcc_4_k_cu_main4cuda3std3__45__cpo4cendE[1];
.global .align 1 .b8 _ZN30_INTERNAL_e5988bcc_4_k_cu_main4cuda3std3__45__cpo6rbeginE[1];
.global .align 1 .b8 _ZN30_INTERNAL_e5988bcc_4_k_cu_main4cuda3std3__45__cpo4rendE[1];
.global .align 1 .b8 _ZN30_INTERNAL_e5988bcc_4_k_cu_main4cuda3std3__45__cpo7crbeginE[1];
.global .align 1 .b8 _ZN30_INTERNAL_e5988bcc_4_k_cu_main4cuda3std3__45__cpo5crendE[1];
.global .align 1 .b8 _ZN30_INTERNAL_e5988bcc_4_k_cu_main4cuda3std3__432_GLOBAL__N__e5988bcc_4_k_cu_main6ignoreE[1];
.global .align 1 .b8 _ZN30_INTERNAL_e5988bcc_4_k_cu_main4cuda3std3__419piecewise_constructE[1];
.global .align 1 .b8 _ZN30_INTERNAL_e5988bcc_4_k_cu_main4cuda3std3__48in_placeE[1];
.global .align 1 .b8 _ZN30_INTERNAL_e5988bcc_4_k_cu_main4cuda3std3__420unreachable_sentinelE[1];
.global .align 1 .b8 _ZN30_INTERNAL_e5988bcc_4_k_cu_main4cuda3std3__47nulloptE[1];
.global .align 1 .b8 _ZN30_INTERNAL_e5988bcc_4_k_cu_main4cuda3std3__48unexpectE[1];
.global .align 1 .b8 _ZN30_INTERNAL_e5988bcc_4_k_cu_main4cuda3std6ranges3__45__cpo4swapE[1];
.global .align 1 .b8 _ZN30_INTERNAL_e5988bcc_4_k_cu_main4cuda3std6ranges3__45__cpo9iter_moveE[1];
.global .align 1 .b8 _ZN30_INTERNAL_e5988bcc_4_k_cu_main4cuda3std6ranges3__45__cpo5beginE[1];
.global .align 1 .b8 _ZN30_INTERNAL_e5988bcc_4_k_cu_main4cuda3std6ranges3__45__cpo3endE[1];
.global .align 1 .b8 _ZN30_INTERNAL_e5988bcc_4_k_cu_main4cuda3std6ranges3__45__cpo6cbeginE[1];
.global .align 1 .b8 _ZN30_INTERNAL_e5988bcc_4_k_cu_main4cuda3std6ranges3__45__cpo4cendE[1];
.global .align 1 .b8 _ZN30_INTERNAL_e5988bcc_4_k_cu_main4cuda3std6ranges3__45__cpo7advanceE[1];
.global .align 1 .b8 _ZN30_INTERNAL_e5988bcc_4_k_cu_main4cuda3std6ranges3__45__cpo9iter_swapE[1];
.global .align 1 .b8 _ZN30_INTERNAL_e5988bcc_4_k_cu_main4cuda3std6ranges3__45__cpo4nextE[1];
.global .align 1 .b8 _ZN30_INTERNAL_e5988bcc_4_k_cu_main4cuda3std6ranges3__45__cpo4prevE[1];
.global .align 1 .b8 _ZN30_INTERNAL_e5988bcc_4_k_cu_main4cuda3std6ranges3__45__cpo4dataE[1];
.global .align 1 .b8 _ZN30_INTERNAL_e5988bcc_4_k_cu_main4cuda3std6ranges3__45__cpo5cdataE[1];
.global .align 1 .b8 _ZN30_INTERNAL_e5988bcc_4_k_cu_main4cuda3std6ranges3__45__cpo4sizeE[1];
.global .align 1 .b8 _ZN30_INTERNAL_e5988bcc_4_k_cu_main4cuda3std6ranges3__45__cpo5ssizeE[1];
.global .align 1 .b8 _ZN30_INTERNAL_e5988bcc_4_k_cu_main4cuda3std6ranges3__45__cpo8distanceE[1];
.global .align 1 .b8 _ZN30_INTERNAL_e5988bcc_4_k_cu_main6thrust24THRUST_300001_SM_1000_NS8cuda_cub3parE[1];
.global .align 1 .b8 _ZN30_INTERNAL_e5988bcc_4_k_cu_main6thrust24THRUST_300001_SM_1000_NS8cuda_cub10par_nosyncE[1];
.global .align 1 .b8 _ZN30_INTERNAL_e5988bcc_4_k_cu_main6thrust24THRUST_300001_SM_1000_NS6system6detail10sequential3seqE[1];
.global .align 1 .b8 _ZN30_INTERNAL_e5988bcc_4_k_cu_main6thrust24THRUST_300001_SM_1000_NS12placeholders2_1E[1];
.global .align 1 .b8 _ZN30_INTERNAL_e5988bcc_4_k_cu_main6thrust24THRUST_300001_SM_1000_NS12placeholders2_2E[1];
.global .align 1 .b8 _ZN30_INTERNAL_e5988bcc_4_k_cu_main6thrust24THRUST_300001_SM_1000_NS12placeholders2_3E[1];
.global .align 1 .b8 _ZN30_INTERNAL_e5988bcc_4_k_cu_main6thrust24THRUST_300001_SM_1000_NS12placeholders2_4E[1];
.global .align 1 .b8 _ZN30_INTERNAL_e5988bcc_4_k_cu_main6thrust24THRUST_300001_SM_1000_NS12placeholders2_5E[1];
.global .align 1 .b8 _ZN30_INTERNAL_e5988bcc_4_k_cu_main6thrust24THRUST_300001_SM_1000_NS12placeholders2_6E[1];
.global .align 1 .b8 _ZN30_INTERNAL_e5988bcc_4_k_cu_main6thrust24THRUST_300001_SM_1000_NS12placeholders2_7E[1];
.global .align 1 .b8 _ZN30_INTERNAL_e5988bcc_4_k_cu_main6thrust24THRUST_300001_SM_1000_NS12placeholders2_8E[1];
.global .align 1 .b8 _ZN30_INTERNAL_e5988bcc_4_k_cu_main6thrust24THRUST_300001_SM_1000_NS12placeholders2_9E[1];
.global .align 1 .b8 _ZN30_INTERNAL_e5988bcc_4_k_cu_main6thrust24THRUST_300001_SM_1000_NS12placeholders3_10E[1];
.global .align 1 .b8 _ZN30_INTERNAL_e5988bcc_4_k_cu_main6thrust24THRUST_300001_SM_1000_NS3seqE[1];

.visible .entry _ZN3cub18CUB_300001_SM_10006detail11EmptyKernelIvEEvv()
{


	ret;

}
	// .globl	_ZN3cub18CUB_300001_SM_10006detail8for_each13static_kernelINS2_12policy_hub_t12policy_500_tEmN6thrust24THRUST_300001_SM_1000_NS8cuda_cub20__uninitialized_fill7functorINS7_10device_ptrIiEEiEEEEvT0_T1_
.visible .entry _ZN3cub18CUB_300001_SM_10006detail8for_each13static_kernelINS2_12policy_hub_t12policy_500_tEmN6thrust24THRUST_300001_SM_1000_NS8cuda_cub20__uninitialized_fill7functorINS7_10device_ptrIiEEiEEEEvT0_T1_(
	.param .u64 _ZN3cub18CUB_300001_SM_10006detail8for_each13static_kernelINS2_12policy_hub_t12policy_500_tEmN6thrust24THRUST_300001_SM_1000_NS8cuda_cub20__uninitialized_fill7functorINS7_10device_ptrIiEEiEEEEvT0_T1__param_0,
	.param .align 8 .b8 _ZN3cub18CUB_300001_SM_10006detail8for_each13static_kernelINS2_12policy_hub_t12policy_500_tEmN6thrust24THRUST_300001_SM_1000_NS8cuda_cub20__uninitialized_fill7functorINS7_10device_ptrIiEEiEEEEvT0_T1__param_1[16]
)
.maxntid 256
{
	.reg .pred 	%p<4>;
	.reg .b16 	%rs<5>;
	.reg .b32 	%r<12>;
	.reg .b64 	%rd<16>;

	ld.param.u32 	%r3, [_ZN3cub18CUB_300001_SM_10006detail8for_each13static_kernelINS2_12policy_hub_t12policy_500_tEmN6thrust24THRUST_300001_SM_1000_NS8cuda_cub20__uninitialized_fill7functorINS7_10device_ptrIiEEiEEEEvT0_T1__param_1+8];
	ld.param.u64 	%rd4, [_ZN3cub18CUB_300001_SM_10006detail8for_each13static_kernelINS2_12policy_hub_t12policy_500_tEmN6thrust24THRUST_300001_SM_1000_NS8cuda_cub20__uninitialized_fill7functorINS7_10device_ptrIiEEiEEEEvT0_T1__param_1];
	ld.param.u64 	%rd5, [_ZN3cub18CUB_300001_SM_10006detail8for_each13static_kernelINS2_12policy_hub_t12policy_500_tEmN6thrust24THRUST_300001_SM_1000_NS8cuda_cub20__uninitialized_fill7functorINS7_10device_ptrIiEEiEEEEvT0_T1__param_0];
	mov.u32 	%r9, %ctaid.x;
	mul.wide.u32 	%rd1, %r9, 512;
	sub.s64 	%rd2, %rd5, %rd1;
	setp.lt.u64 	%p1, %rd2, 512;
	@%p1 bra 	$L__BB1_2;
	mov.u32 	%r11, %tid.x;
	cvta.to.global.u64 	%rd11, %rd4;
	cvt.u64.u32 	%rd12, %r11;
	add.s64 	%rd13, %rd1, %rd12;
	shl.b64 	%rd14, %rd13, 2;
	add.s64 	%rd15, %rd11, %rd14;
	st.global.u32 	[%rd15], %r3;
	st.global.u32 	[%rd15+1024], %r3;
	bra.uni 	$L__BB1_6;
$L__BB1_2:
	cvta.to.global.u64 	%rd6, %rd4;
	mov.u32 	%r2, %tid.x;
	cvt.u64.u32 	%rd7, %r2;
	setp.le.u64 	%p2, %rd2, %rd7;
	add.s64 	%rd8, %rd1, %rd7;
	shl.b64 	%rd9, %rd8, 2;
	add.s64 	%rd3, %rd6, %rd9;
	@%p2 bra 	$L__BB1_4;
	st.global.u32 	[%rd3], %r3;
$L__BB1_4:
	add.s32 	%r10, %r2, 256;
	cvt.u64.u32 	%rd10, %r10;
	setp.le.u64 	%p3, %rd2, %rd10;
	@%p3 bra 	$L__BB1_6;
	st.global.u32 	[%rd3+1024], %r3;
$L__BB1_6:
	ret;

}
	// .globl	_ZN3cub18CUB_300001_SM_10006detail9transform16transform_kernelINS2_10policy_hubILb1EN4cuda3std3__45tupleIJN6thrust24THRUST_300001_SM_1000_NS17counting_iteratorIiNSA_11use_defaultESC_SC_EEEEEE10policy1000Ei6rndNumNSA_6detail15normal_iteratorINSA_10device_ptrIiEEEEJSD_EEEvT0_iT1_T2_DpNS2_10kernel_argIT3_EE
.visible .entry _ZN3cub18CUB_300001_SM_10006detail9transform16transform_kernelINS2_10policy_hubILb1EN4cuda3std3__45tupleIJN6thrust24THRUST_300001_SM_1000_NS17counting_iteratorIiNSA_11use_defaultESC_SC_EEEEEE10policy1000Ei6rndNumNSA_6detail15normal_iteratorINSA_10device_ptrIiEEEEJSD_EEEvT0_iT1_T2_DpNS2_10kernel_argIT3_EE(
	.param .u32 _ZN3cub18CUB_300001_SM_10006detail9transform16transform_kernelINS2_10policy_hubILb1EN4cuda3std3__45tupleIJN6thrust24THRUST_300001_SM_1000_NS17counting_iteratorIiNSA_11use_defaultESC_SC_EEEEEE10policy1000Ei6rndNumNSA_6detail15normal_iteratorINSA_10device_ptrIiEEEEJSD_EEEvT0_iT1_T2_DpNS2_10kernel_argIT3_EE_param_0,
	.param .u32 _ZN3cub18CUB_300001_SM_10006detail9transform16transform_kernelINS2_10policy_hubILb1EN4cuda3std3__45tupleIJN6thrust24THRUST_300001_SM_1000_NS17counting_iteratorIiNSA_11use_defaultESC_SC_EEEEEE10policy1000Ei6rndNumNSA_6detail15normal_iteratorINSA_10device_ptrIiEEEEJSD_EEEvT0_iT1_T2_DpNS2_10kernel_argIT3_EE_param_1,
	.param .align 8 .b8 _ZN3cub18CUB_300001_SM_10006detail9transform16transform_kernelINS2_10policy_hubILb1EN4cuda3std3__45tupleIJN6thrust24THRUST_300001_SM_1000_NS17counting_iteratorIiNSA_11use_defaultESC_SC_EEEEEE10policy1000Ei6rndNumNSA_6detail15normal_iteratorINSA_10device_ptrIiEEEEJSD_EEEvT0_iT1_T2_DpNS2_10kernel_argIT3_EE_param_2[24],
	.param .align 8 .b8 _ZN3cub18CUB_300001_SM_10006detail9transform16transform_kernelINS2_10policy_hubILb1EN4cuda3std3__45tupleIJN6thrust24THRUST_300001_SM_1000_NS17counting_iteratorIiNSA_11use_defaultESC_SC_EEEEEE10policy1000Ei6rndNumNSA_6detail15normal_iteratorINSA_10device_ptrIiEEEEJSD_EEEvT0_iT1_T2_DpNS2_10kernel_argIT3_EE_param_3[8],
	.param .align 8 .b8 _ZN3cub18CUB_300001_SM_10006detail9transform16transform_kernelINS2_10policy_hubILb1EN4cuda3std3__45tupleIJN6thrust24THRUST_300001_SM_1000_NS17counting_iteratorIiNSA_11use_defaultESC_SC_EEEEEE10policy1000Ei6rndNumNSA_6detail15normal_iteratorINSA_10device_ptrIiEEEEJSD_EEEvT0_iT1_T2_DpNS2_10kernel_argIT3_EE_param_4[16]
)
.maxntid 128
{
	.reg .pred 	%p<27>;
	.reg .b32 	%r<319>;
	.reg .b64 	%rd<36>;
	.reg .b64 	%fd<31>;

	ld.param.u32 	%r2, [_ZN3cub18CUB_300001_SM_10006detail9transform16transform_kernelINS2_10policy_hubILb1EN4cuda3std3__45tupleIJN6thrust24THRUST_300001_SM_1000_NS17counting_iteratorIiNSA_11use_defaultESC_SC_EEEEEE10policy1000Ei6rndNumNSA_6detail15normal_iteratorINSA_10device_ptrIiEEEEJSD_EEEvT0_iT1_T2_DpNS2_10kernel_argIT3_EE_param_2+16];
	ld.param.u32 	%r1, [_ZN3cub18CUB_300001_SM_10006detail9transform16transform_kernelINS2_10policy_hubILb1EN4cuda3std3__45tupleIJN6thrust24THRUST_300001_SM_1000_NS17counting_iteratorIiNSA_11use_defaultESC_SC_EEEEEE10policy1000Ei6rndNumNSA_6detail15normal_iteratorINSA_10device_ptrIiEEEEJSD_EEEvT0_iT1_T2_DpNS2_10kernel_argIT3_EE_param_4];
	ld.param.u32 	%r69, [_ZN3cub18CUB_300001_SM_10006detail9transform16transform_kernelINS2_10policy_hubILb1EN4cuda3std3__45tupleIJN6thrust24THRUST_300001_SM_1000_NS17counting_iteratorIiNSA_11use_defaultESC_SC_EEEEEE10policy1000Ei6rndNumNSA_6detail15normal_iteratorINSA_10device_ptrIiEEEEJSD_EEEvT0_iT1_T2_DpNS2_10kernel_argIT3_EE_param_0];
	ld.param.u64 	%rd8, [_ZN3cub18CUB_300001_SM_10006detail9transform16transform_kernelINS2_10policy_hubILb1EN4cuda3std3__45tupleIJN6thrust24THRUST_300001_SM_1000_NS17counting_iteratorIiNSA_11use_defaultESC_SC_EEEEEE10policy1000Ei6rndNumNSA_6detail15normal_iteratorINSA_10device_ptrIiEEEEJSD_EEEvT0_iT1_T2_DpNS2_10kernel_argIT3_EE_param_2+8];
	ld.param.u64 	%rd9, [_ZN3cub18CUB_300001_SM_10006detail9transform16transform_kernelINS2_10policy_hubILb1EN4cuda3std3__45tupleIJN6thrust24THRUST_300001_SM_1000_NS17counting_iteratorIiNSA_11use_defaultESC_SC_EEEEEE10policy1000Ei6rndNumNSA_6detail15normal_iteratorINSA_10device_ptrIiEEEEJSD_EEEvT0_iT1_T2_DpNS2_10kernel_argIT3_EE_param_3];
	ld.param.u32 	%r68, [_ZN3cub18CUB_300001_SM_10006detail9transform16transform_kernelINS2_10policy_hubILb1EN4cuda3std3__45tupleIJN6thrust24THRUST_300001_SM_1000_NS17counting_iteratorIiNSA_11use_defaultESC_SC_EEEEEE10policy1000Ei6rndNumNSA_6detail15normal_iteratorINSA_10device_ptrIiEEEEJSD_EEEvT0_iT1_T2_DpNS2_10kernel_argIT3_EE_param_1];
	cvta.to.global.u64 	%rd1, %rd9;
	cvta.to.global.u64 	%rd2, %rd8;
	shl.b32 	%r70, %r68, 7;
	mov.u32 	%r71, %ctaid.x;
	mul.lo.s32 	%r3, %r70, %r71;
	sub.s32 	%r72, %r69, %r3;
	min.s32 	%r4, %r70, %r72;
	add.s32 	%r5, %r1, %r3;
	setp.gt.s32 	%p1, %r70, %r72;
	@%p1 bra 	$L__BB2_8;
	setp.lt.s32 	%p2, %r68, 1;
	@%p2 bra 	$L__BB2_25;
	mov.u32 	%r6, %tid.x;
	and.b32  	%r7, %r68, 3;
	setp.lt.u32 	%p3, %r68, 4;
	mov.b32 	%r314, 0;
	@%p3 bra 	$L__BB2_5;
	and.b32  	%r314, %r68, 2147483644;
	neg.s32 	%r307, %r314;
	add.s32 	%r74, %r1, %r6;
	add.s32 	%r306, %r74, %r3;
	mul.lo.s32 	%r75, %r2, %r306;
	mul.lo.s32 	%r305, %r75, 10000;
	mul.lo.s32 	%r12, %r2, 5120000;
	add.s32 	%r76, %r306, 384;
	mul.lo.s32 	%r77, %r2, %r76;
	mul.lo.s32 	%r304, %r77, 10000;
	mul.wide.s32 	%rd10, %r3, 4;
	add.s64 	%rd11, %rd10, %rd1;
	add.s64 	%rd3, %rd11, 1024;
	add.s32 	%r78, %r306, 128;
	mul.lo.s32 	%r79, %r2, %r78;
	mul.lo.s32 	%r302, %r79, 10000;
	add.s32 	%r80, %r306, 256;
	mul.lo.s32 	%r81, %r2, %r80;
	mul.lo.s32 	%r301, %r81, 10000;
	mov.u32 	%r303, %r6;
$L__BB2_4:
	mul.wide.s32 	%rd12, %r306, 4;
	add.s64 	%rd13, %rd2, %rd12;
	mul.hi.u32 	%r82, %r305, 3;
	sub.s32 	%r83, %r305, %r82;
	shr.u32 	%r84, %r83, 1;
	add.s32 	%r85, %r84, %r82;
	shr.u32 	%r86, %r85, 30;
	mul.lo.s32 	%r87, %r86, 2147483647;
	sub.s32 	%r88, %r305, %r87;
	mul.hi.u32 	%r89, %r304, 3;
	sub.s32 	%r90, %r304, %r89;
	shr.u32 	%r91, %r90, 1;
	add.s32 	%r92, %r91, %r89;
	shr.u32 	%r93, %r92, 30;
	mul.lo.s32 	%r94, %r93, 2147483647;
	sub.s32 	%r95, %r304, %r94;
	mul.wide.s32 	%rd14, %r303, 4;
	add.s64 	%rd15, %rd3, %rd14;
	mul.hi.u32 	%r96, %r302, 3;
	sub.s32 	%r97, %r302, %r96;
	shr.u32 	%r98, %r97, 1;
	add.s32 	%r99, %r98, %r96;
	shr.u32 	%r100, %r99, 30;
	mul.lo.s32 	%r101, %r100, 2147483647;
	sub.s32 	%r102, %r302, %r101;
	mul.hi.u32 	%r103, %r301, 3;
	sub.s32 	%r104, %r301, %r103;
	shr.u32 	%r105, %r104, 1;
	add.s32 	%r106, %r105, %r103;
	shr.u32 	%r107, %r106, 30;
	mul.lo.s32 	%r108, %r107, 2147483647;
	sub.s32 	%r109, %r301, %r108;
	max.u32 	%r110, %r88, 1;
	mul.hi.u32 	%r111, %r110, 1581746633;
	shr.u32 	%r112, %r111, 14;
	mul.lo.s32 	%r113, %r112, 44488;
	sub.s32 	%r114, %r110, %r113;
	mul.lo.s32 	%r115, %r114, 48271;
	mul.lo.s32 	%r116, %r112, 3399;
	setp.lt.u32 	%p4, %r115, %r116;
	xor.b32  	%r117, %r116, 2147483647;
	neg.s32 	%r118, %r116;
	selp.b32 	%r119, %r117, %r118, %p4;
	add.s32 	%r120, %r115, %r119;
	add.s32 	%r121, %r120, -1;
	cvt.rn.f64.u32 	%fd1, %r121;
	div.rn.f64 	%fd2, %fd1, 0d41DFFFFFFF800000;
	fma.rn.f64 	%fd3, %fd2, 0d4030000000000000, 0d4039000000000000;
	cvt.rzi.s32.f64 	%r122, %fd3;
	st.global.u32 	[%rd13], %r122;
	st.global.u32 	[%rd15+-1024], %r122;
	max.u32 	%r123, %r102, 1;
	mul.hi.u32 	%r124, %r123, 1581746633;
	shr.u32 	%r125, %r124, 14;
	mul.lo.s32 	%r126, %r125, 44488;
	sub.s32 	%r127, %r123, %r126;
	mul.lo.s32 	%r128, %r127, 48271;
	mul.lo.s32 	%r129, %r125, 3399;
	setp.lt.u32 	%p5, %r128, %r129;
	xor.b32  	%r130, %r129, 2147483647;
	neg.s32 	%r131, %r129;
	selp.b32 	%r132, %r130, %r131, %p5;
	add.s32 	%r133, %r128, %r132;
	add.s32 	%r134, %r133, -1;
	cvt.rn.f64.u32 	%fd4, %r134;
	div.rn.f64 	%fd5, %fd4, 0d41DFFFFFFF800000;
	fma.rn.f64 	%fd6, %fd5, 0d4030000000000000, 0d4039000000000000;
	cvt.rzi.s32.f64 	%r135, %fd6;
	st.global.u32 	[%rd13+512], %r135;
	st.global.u32 	[%rd15+-512], %r135;
	max.u32 	%r136, %r109, 1;
	mul.hi.u32 	%r137, %r136, 1581746633;
	shr.u32 	%r138, %r137, 14;
	mul.lo.s32 	%r139, %r138, 44488;
	sub.s32 	%r140, %r136, %r139;
	mul.lo.s32 	%r141, %r140, 48271;
	mul.lo.s32 	%r142, %r138, 3399;
	setp.lt.u32 	%p6, %r141, %r142;
	xor.b32  	%r143, %r142, 2147483647;
	neg.s32 	%r144, %r142;
	selp.b32 	%r145, %r143, %r144, %p6;
	add.s32 	%r146, %r141, %r145;
	add.s32 	%r147, %r146, -1;
	cvt.rn.f64.u32 	%fd7, %r147;
	div.rn.f64 	%fd8, %fd7, 0d41DFFFFFFF800000;
	fma.rn.f64 	%fd9, %fd8, 0d4030000000000000, 0d4039000000000000;
	cvt.rzi.s32.f64 	%r148, %fd9;
	st.global.u32 	[%rd13+1024], %r148;
	st.global.u32 	[%rd15], %r148;
	max.u32 	%r149, %r95, 1;
	mul.hi.u32 	%r150, %r149, 1581746633;
	shr.u32 	%r151, %r150, 14;
	mul.lo.s32 	%r152, %r151, 44488;
	sub.s32 	%r153, %r149, %r152;
	mul.lo.s32 	%r154, %r153, 48271;
	mul.lo.s32 	%r155, %r151, 3399;
	setp.lt.u32 	%p7, %r154, %r155;
	xor.b32  	%r156, %r155, 2147483647;
	neg.s32 	%r157, %r155;
	selp.b32 	%r158, %r156, %r157, %p7;
	add.s32 	%r159, %r154, %r158;
	add.s32 	%r160, %r159, -1;
	cvt.rn.f64.u32 	%fd10, %r160;
	div.rn.f64 	%fd11, %fd10, 0d41DFFFFFFF800000;
	fma.rn.f64 	%fd12, %fd11, 0d4030000000000000, 0d4039000000000000;
	cvt.rzi.s32.f64 	%r161, %fd12;
	st.global.u32 	[%rd13+1536], %r161;
	st.global.u32 	[%rd15+512], %r161;
	add.s32 	%r307, %r307, 4;
	add.s32 	%r306, %r306, 512;
	add.s32 	%r305, %r305, %r12;
	add.s32 	%r304, %r304, %r12;
	add.s32 	%r303, %r303, 512;
	add.s32 	%r302, %r302, %r12;
	add.s32 	%r301, %r301, %r12;
	setp.eq.s32 	%p8, %r307, 0;
	@%p8 bra 	$L__BB2_5;
	bra.uni 	$L__BB2_4;
$L__BB2_5:
	setp.eq.s32 	%p9, %r7, 0;
	@%p9 bra 	$L__BB2_25;
	mul.wide.s32 	%rd16, %r3, 4;
	add.s64 	%rd7, %rd1, %rd16;
	shl.b32 	%r162, %r314, 7;
	add.s32 	%r318, %r6, %r162;
	add.s32 	%r163, %r1, %r6;
	add.s32 	%r164, %r163, %r3;
	add.s32 	%r317, %r164, %r162;
	mul.lo.s32 	%r165, %r2, %r317;
	mul.lo.s32 	%r316, %r165, 10000;
	mul.lo.s32 	%r58, %r2, 1280000;
	neg.s32 	%r315, %r7;
$L__BB2_7:
	.pragma "nounroll";
	mul.wide.s32 	%rd17, %r318, 4;
	add.s64 	%rd18, %rd7, %rd17;
	mul.wide.s32 	%rd19, %r317, 4;
	add.s64 	%rd20, %rd2, %rd19;
	mul.hi.u32 	%r166, %r316, 3;
	sub.s32 	%r167, %r316, %r166;
	shr.u32 	%r168, %r167, 1;
	add.s32 	%r169, %r168, %r166;
	shr.u32 	%r170, %r169, 30;
	mul.lo.s32 	%r171, %r170, 2147483647;
	sub.s32 	%r172, %r316, %r171;
	max.u32 	%r173, %r172, 1;
	mul.hi.u32 	%r174, %r173, 1581746633;
	shr.u32 	%r175, %r174, 14;
	mul.lo.s32 	%r176, %r175, 44488;
	sub.s32 	%r177, %r173, %r176;
	mul.lo.s32 	%r178, %r177, 48271;
	mul.lo.s32 	%r179, %r175, 3399;
	setp.lt.u32 	%p10, %r178, %r179;
	xor.b32  	%r180, %r179, 2147483647;
	neg.s32 	%r181, %r179;
	selp.b32 	%r182, %r180, %r181, %p10;
	add.s32 	%r183, %r178, %r182;
	add.s32 	%r184, %r183, -1;
	cvt.rn.f64.u32 	%fd13, %r184;
	div.rn.f64 	%fd14, %fd13, 0d41DFFFFFFF800000;
	fma.rn.f64 	%fd15, %fd14, 0d4030000000000000, 0d4039000000000000;
	cvt.rzi.s32.f64 	%r185, %fd15;
	st.global.u32 	[%rd20], %r185;
	st.global.u32 	[%rd18], %r185;
	add.s32 	%r318, %r318, 128;
	add.s32 	%r317, %r317, 128;
	add.s32 	%r316, %r316, %r58;
	add.s32 	%r315, %r315, 1;
	setp.ne.s32 	%p11, %r315, 0;
	@%p11 bra 	$L__BB2_7;
	bra.uni 	$L__BB2_25;
$L__BB2_8:
	setp.lt.s32 	%p12, %r68, 1;
	@%p12 bra 	$L__BB2_25;
	mov.u32 	%r16, %tid.x;
	mul.lo.s32 	%r17, %r2, 10000;
	and.b32  	%r18, %r68, 3;
	setp.lt.u32 	%p13, %r68, 4;
	mov.b32 	%r309, 0;
	@%p13 bra 	$L__BB2_20;
	and.b32  	%r309, %r68, 2147483644;
	mul.wide.s32 	%rd21, %r3, 4;
	add.s64 	%rd4, %rd1, %rd21;
	mov.b32 	%r308, 0;
$L__BB2_11:
	shl.b32 	%r188, %r308, 7;
	add.s32 	%r35, %r188, %r16;
	setp.ge.s32 	%p14, %r35, %r4;
	mul.wide.s32 	%rd22, %r35, 4;
	add.s64 	%rd5, %rd4, %rd22;
	@%p14 bra 	$L__BB2_13;
	add.s32 	%r189, %r35, %r5;
	mul.lo.s32 	%r190, %r17, %r189;
	mul.hi.u32 	%r191, %r190, 3;
	sub.s32 	%r192, %r190, %r191;
	shr.u32 	%r193, %r192, 1;
	add.s32 	%r194, %r193, %r191;
	shr.u32 	%r195, %r194, 30;
	mul.lo.s32 	%r196, %r195, 2147483647;
	sub.s32 	%r197, %r190, %r196;
	max.u32 	%r198, %r197, 1;
	mul.hi.u32 	%r199, %r198, 1581746633;
	shr.u32 	%r200, %r199, 14;
	mul.lo.s32 	%r201, %r200, 44488;
	sub.s32 	%r202, %r198, %r201;
	mul.lo.s32 	%r203, %r202, 48271;
	mul.lo.s32 	%r204, %r200, 3399;
	setp.lt.u32 	%p15, %r203, %r204;
	xor.b32  	%r205, %r204, 2147483647;
	neg.s32 	%r206, %r204;
	selp.b32 	%r207, %r205, %r206, %p15;
	add.s32 	%r208, %r203, %r207;
	add.s32 	%r209, %r208, -1;
	cvt.rn.f64.u32 	%fd16, %r209;
	div.rn.f64 	%fd17, %fd16, 0d41DFFFFFFF800000;
	fma.rn.f64 	%fd18, %fd17, 0d4030000000000000, 0d4039000000000000;
	cvt.rzi.s32.f64 	%r210, %fd18;
	mul.wide.s32 	%rd23, %r189, 4;
	add.s64 	%rd24, %rd2, %rd23;
	st.global.u32 	[%rd24], %r210;
	st.global.u32 	[%rd5], %r210;
$L__BB2_13:
	add.s32 	%r36, %r35, 128;
	setp.ge.s32 	%p16, %r36, %r4;
	@%p16 bra 	$L__BB2_15;
	add.s32 	%r211, %r36, %r5;
	mul.lo.s32 	%r212, %r17, %r211;
	mul.hi.u32 	%r213, %r212, 3;
	sub.s32 	%r214, %r212, %r213;
	shr.u32 	%r215, %r214, 1;
	add.s32 	%r216, %r215, %r213;
	shr.u32 	%r217, %r216, 30;
	mul.lo.s32 	%r218, %r217, 2147483647;
	sub.s32 	%r219, %r212, %r218;
	max.u32 	%r220, %r219, 1;
	mul.hi.u32 	%r221, %r220, 1581746633;
	shr.u32 	%r222, %r221, 14;
	mul.lo.s32 	%r223, %r222, 44488;
	sub.s32 	%r224, %r220, %r223;
	mul.lo.s32 	%r225, %r224, 48271;
	mul.lo.s32 	%r226, %r222, 3399;
	setp.lt.u32 	%p17, %r225, %r226;
	xor.b32  	%r227, %r226, 2147483647;
	neg.s32 	%r228, %r226;
	selp.b32 	%r229, %r227, %r228, %p17;
	add.s32 	%r230, %r225, %r229;
	add.s32 	%r231, %r230, -1;
	cvt.rn.f64.u32 	%fd19, %r231;
	div.rn.f64 	%fd20, %fd19, 0d41DFFFFFFF800000;
	fma.rn.f64 	%fd21, %fd20, 0d4030000000000000, 0d4039000000000000;
	cvt.rzi.s32.f64 	%r232, %fd21;
	mul.wide.s32 	%rd25, %r211, 4;
	add.s64 	%rd26, %rd2, %rd25;
	st.global.u32 	[%rd26], %r232;
	st.global.u32 	[%rd5+512], %r232;
$L__BB2_15:
	add.s32 	%r37, %r35, 256;
	setp.ge.s32 	%p18, %r37, %r4;
	@%p18 bra 	$L__BB2_17;
	add.s32 	%r233, %r37, %r5;
	mul.lo.s32 	%r234, %r17, %r233;
	mul.hi.u32 	%r235, %r234, 3;
	sub.s32 	%r236, %r234, %r235;
	shr.u32 	%r237, %r236, 1;
	add.s32 	%r238, %r237, %r235;
	shr.u32 	%r239, %r238, 30;
	mul.lo.s32 	%r240, %r239, 2147483647;
	sub.s32 	%r241, %r234, %r240;
	max.u32 	%r242, %r241, 1;
	mul.hi.u32 	%r243, %r242, 1581746633;
	shr.u32 	%r244, %r243, 14;
	mul.lo.s32 	%r245, %r244, 44488;
	sub.s32 	%r246, %r242, %r245;
	mul.lo.s32 	%r247, %r246, 48271;
	mul.lo.s32 	%r248, %r244, 3399;
	setp.lt.u32 	%p19, %r247, %r248;
	xor.b32  	%r249, %r248, 2147483647;
	neg.s32 	%r250, %r248;
	selp.b32 	%r251, %r249, %r250, %p19;
	add.s32 	%r252, %r247, %r251;
	add.s32 	%r253, %r252, -1;
	cvt.rn.f64.u32 	%fd22, %r253;
	div.rn.f64 	%fd23, %fd22, 0d41DFFFFFFF800000;
	fma.rn.f64 	%fd24, %fd23, 0d4030000000000000, 0d4039000000000000;
	cvt.rzi.s32.f64 	%r254, %fd24;
	mul.wide.s32 	%rd27, %r233, 4;
	add.s64 	%rd28, %rd2, %rd27;
	st.global.u32 	[%rd28], %r254;
	st.global.u32 	[%rd5+1024], %r254;
$L__BB2_17:
	add.s32 	%r38, %r35, 384;
	setp.ge.s32 	%p20, %r38, %r4;
	@%p20 bra 	$L__BB2_19;
	add.s32 	%r255, %r38, %r5;
	mul.lo.s32 	%r256, %r17, %r255;
	mul.hi.u32 	%r257, %r256, 3;
	sub.s32 	%r258, %r256, %r257;
	shr.u32 	%r259, %r258, 1;
	add.s32 	%r260, %r259, %r257;
	shr.u32 	%r261, %r260, 30;
	mul.lo.s32 	%r262, %r261, 2147483647;
	sub.s32 	%r263, %r256, %r262;
	max.u32 	%r264, %r263, 1;
	mul.hi.u32 	%r265, %r264, 1581746633;
	shr.u32 	%r266, %r265, 14;
	mul.lo.s32 	%r267, %r266, 44488;
	sub.s32 	%r268, %r264, %r267;
	mul.lo.s32 	%r269, %r268, 48271;
	mul.lo.s32 	%r270, %r266, 3399;
	setp.lt.u32 	%p21, %r269, %r270;
	xor.b32  	%r271, %r270, 2147483647;
	neg.s32 	%r272, %r270;
	selp.b32 	%r273, %r271, %r272, %p21;
	add.s32 	%r274, %r269, %r273;
	add.s32 	%r275, %r274, -1;
	cvt.rn.f64.u32 	%fd25, %r275;
	div.rn.f64 	%fd26, %fd25, 0d41DFFFFFFF800000;
	fma.rn.f64 	%fd27, %fd26, 0d4030000000000000, 0d4039000000000000;
	cvt.rzi.s32.f64 	%r276, %fd27;
	mul.wide.s32 	%rd29, %r255, 4;
	add.s64 	%rd30, %rd2, %rd29;
	st.global.u32 	[%rd30], %r276;
	st.global.u32 	[%rd5+1536], %r276;
$L__BB2_19:
	add.s32 	%r308, %r308, 4;
	setp.ne.s32 	%p22, %r308, %r309;
	@%p22 bra 	$L__BB2_11;
$L__BB2_20:
	setp.eq.s32 	%p23, %r18, 0;
	@%p23 bra 	$L__BB2_25;
	mul.wide.s32 	%rd31, %r3, 4;
	add.s64 	%rd6, %rd1, %rd31;
	shl.b32 	%r277, %r309, 7;
	add.s32 	%r313, %r16, %r277;
	add.s32 	%r278, %r1, %r16;
	add.s32 	%r279, %r278, %r3;
	add.s32 	%r312, %r279, %r277;
	mul.lo.s32 	%r280, %r2, %r312;
	mul.lo.s32 	%r311, %r280, 10000;
	mul.lo.s32 	%r44, %r2, 1280000;
	neg.s32 	%r310, %r18;
$L__BB2_22:
	.pragma "nounroll";
	setp.ge.s32 	%p24, %r313, %r4;
	@%p24 bra 	$L__BB2_24;
	mul.hi.u32 	%r281, %r311, 3;
	sub.s32 	%r282, %r311, %r281;
	shr.u32 	%r283, %r282, 1;
	add.s32 	%r284, %r283, %r281;
	shr.u32 	%r285, %r284, 30;
	mul.lo.s32 	%r286, %r285, 2147483647;
	sub.s32 	%r287, %r311, %r286;
	max.u32 	%r288, %r287, 1;
	mul.hi.u32 	%r289, %r288, 1581746633;
	shr.u32 	%r290, %r289, 14;
	mul.lo.s32 	%r291, %r290, 44488;
	sub.s32 	%r292, %r288, %r291;
	mul.lo.s32 	%r293, %r292, 48271;
	mul.lo.s32 	%r294, %r290, 3399;
	setp.lt.u32 	%p25, %r293, %r294;
	xor.b32  	%r295, %r294, 2147483647;
	neg.s32 	%r296, %r294;
	selp.b32 	%r297, %r295, %r296, %p25;
	add.s32 	%r298, %r293, %r297;
	add.s32 	%r299, %r298, -1;
	cvt.rn.f64.u32 	%fd28, %r299;
	div.rn.f64 	%fd29, %fd28, 0d41DFFFFFFF800000;
	fma.rn.f64 	%fd30, %fd29, 0d4030000000000000, 0d4039000000000000;
	cvt.rzi.s32.f64 	%r300, %fd30;
	mul.wide.s32 	%rd32, %r312, 4;
	add.s64 	%rd33, %rd2, %rd32;
	st.global.u32 	[%rd33], %r300;
	mul.wide.s32 	%rd34, %r313, 4;
	add.s64 	%rd35, %rd6, %rd34;
	st.global.u32 	[%rd35], %r300;
$L__BB2_24:
	add.s32 	%r313, %r313, 128;
	add.s32 	%r312, %r312, 128;
	add.s32 	%r311, %r311, %r44;
	add.s32 	%r310, %r310, 1;
	setp.eq.s32 	%p26, %r310, 0;
	@%p26 bra 	$L__BB2_25;
	bra.uni 	$L__BB2_22;
$L__BB2_25:
	ret;

}
	// .globl	_ZN3cub18CUB_300001_SM_10006detail9transform16transform_kernelINS2_10policy_hubILb1EN4cuda3std3__45tupleIJN6thrust24THRUST_300001_SM_1000_NS17counting_iteratorIiNSA_11use_defaultESC_SC_EEEEEE10policy1000El6rndNumNSA_6detail15normal_iteratorINSA_10device_ptrIiEEEEJSD_EEEvT0_iT1_T2_DpNS2_10kernel_argIT3_EE
.visible .entry _ZN3cub18CUB_300001_SM_10006detail9transform16transform_kernelINS2_10policy_hubILb1EN4cuda3std3__45tupleIJN6thrust24THRUST_300001_SM_1000_NS17counting_iteratorIiNSA_11use_defaultESC_SC_EEEEEE10policy1000El6rndNumNSA_6detail15normal_iteratorINSA_10device_ptrIiEEEEJSD_EEEvT0_iT1_T2_DpNS2_10kernel_argIT3_EE(
	.param .u64 _ZN3cub18CUB_300001_SM_10006detail9transform16transform_kernelINS2_10policy_hubILb1EN4cuda3std3__45tupleIJN6thrust24THRUST_300001_SM_1000_NS17counting_iteratorIiNSA_11use_defaultESC_SC_EEEEEE10policy1000El6rndNumNSA_6detail15normal_iteratorINSA_10device_ptrIiEEEEJSD_EEEvT0_iT1_T2_DpNS2_10kernel_argIT3_EE_param_0,
	.param .u32 _ZN3cub18CUB_300001_SM_10006detail9transform16transform_kernelINS2_10policy_hubILb1EN4cuda3std3__45tupleIJN6thrust24THRUST_300001_SM_1000_NS17counting_iteratorIiNSA_11use_defaultESC_SC_EEEEEE10policy1000El6rndNumNSA_6detail15normal_iteratorINSA_10device_ptrIiEEEEJSD_EEEvT0_iT1_T2_DpNS2_10kernel_argIT3_EE_param_1,
	.param .align 8 .b8 _ZN3cub18CUB_300001_SM_10006detail9transform16transform_kernelINS2_10policy_hubILb1EN4cuda3std3__45tupleIJN6thrust24THRUST_300001_SM_1000_NS17counting_iteratorIiNSA_11use_defaultESC_SC_EEEEEE10policy1000El6rndNumNSA_6detail15normal_iteratorINSA_10device_ptrIiEEEEJSD_EEEvT0_iT1_T2_DpNS2_10kernel_argIT3_EE_param_2[24],
	.param .align 8 .b8 _ZN3cub18CUB_300001_SM_10006detail9transform16transform_kernelINS2_10policy_hubILb1EN4cuda3std3__45tupleIJN6thrust24THRUST_300001_SM_1000_NS17counting_iteratorIiNSA_11use_defaultESC_SC_EEEEEE10policy1000El6rndNumNSA_6detail15normal_iteratorINSA_10device_ptrIiEEEEJSD_EEEvT0_iT1_T2_DpNS2_10kernel_argIT3_EE_param_3[8],
	.param .align 8 .b8 _ZN3cub18CUB_300001_SM_10006detail9transform16transform_kernelINS2_10policy_hubILb1EN4cuda3std3__45tupleIJN6thrust24THRUST_300001_SM_1000_NS17counting_iteratorIiNSA_11use_defaultESC_SC_EEEEEE10policy1000El6rndNumNSA_6detail15normal_iteratorINSA_10device_ptrIiEEEEJSD_EEEvT0_iT1_T2_DpNS2_10kernel_argIT3_EE_param_4[16]
)
.maxntid 128
{
	.reg .pred 	%p<27>;
	.reg .b32 	%r<317>;
	.reg .b64 	%rd<42>;
	.reg .b64 	%fd<31>;

	ld.param.u32 	%r2, [_ZN3cub18CUB_300001_SM_10006detail9transform16transform_kernelINS2_10policy_hubILb1EN4cuda3std3__45tupleIJN6thrust24THRUST_300001_SM_1000_NS17counting_iteratorIiNSA_11use_defaultESC_SC_EEEEEE10policy1000El6rndNumNSA_6detail15normal_iteratorINSA_10device_ptrIiEEEEJSD_EEEvT0_iT1_T2_DpNS2_10kernel_argIT3_EE_param_2+16];
	ld.param.u32 	%r1, [_ZN3cub18CUB_300001_SM_10006detail9transform16transform_kernelINS2_10policy_hubILb1EN4cuda3std3__45tupleIJN6thrust24THRUST_300001_SM_1000_NS17counting_iteratorIiNSA_11use_defaultESC_SC_EEEEEE10policy1000El6rndNumNSA_6detail15normal_iteratorINSA_10device_ptrIiEEEEJSD_EEEvT0_iT1_T2_DpNS2_10kernel_argIT3_EE_param_4];
	ld.param.u64 	%rd9, [_ZN3cub18CUB_300001_SM_10006detail9transform16transform_kernelINS2_10policy_hubILb1EN4cuda3std3__45tupleIJN6thrust24THRUST_300001_SM_1000_NS17counting_iteratorIiNSA_11use_defaultESC_SC_EEEEEE10policy1000El6rndNumNSA_6detail15normal_iteratorINSA_10device_ptrIiEEEEJSD_EEEvT0_iT1_T2_DpNS2_10kernel_argIT3_EE_param_0];
	ld.param.u64 	%rd10, [_ZN3cub18CUB_300001_SM_10006detail9transform16transform_kernelINS2_10policy_hubILb1EN4cuda3std3__45tupleIJN6thrust24THRUST_300001_SM_1000_NS17counting_iteratorIiNSA_11use_defaultESC_SC_EEEEEE10policy1000El6rndNumNSA_6detail15normal_iteratorINSA_10device_ptrIiEEEEJSD_EEEvT0_iT1_T2_DpNS2_10kernel_argIT3_EE_param_2+8];
	ld.param.u64 	%rd11, [_ZN3cub18CUB_300001_SM_10006detail9transform16transform_kernelINS2_10policy_hubILb1EN4cuda3std3__45tupleIJN6thrust24THRUST_300001_SM_1000_NS17counting_iteratorIiNSA_11use_defaultESC_SC_EEEEEE10policy1000El6rndNumNSA_6detail15normal_iteratorINSA_10device_ptrIiEEEEJSD_EEEvT0_iT1_T2_DpNS2_10kernel_argIT3_EE_param_3];
	ld.param.u32 	%r67, [_ZN3cub18CUB_300001_SM_10006detail9transform16transform_kernelINS2_10policy_hubILb1EN4cuda3std3__45tupleIJN6thrust24THRUST_300001_SM_1000_NS17counting_iteratorIiNSA_11use_defaultESC_SC_EEEEEE10policy1000El6rndNumNSA_6detail15normal_iteratorINSA_10device_ptrIiEEEEJSD_EEEvT0_iT1_T2_DpNS2_10kernel_argIT3_EE_param_1];
	cvta.to.global.u64 	%rd1, %rd11;
	cvta.to.global.u64 	%rd2, %rd10;
	shl.b32 	%r68, %r67, 7;
	mov.u32 	%r69, %ctaid.x;
	cvt.u64.u32 	%rd12, %r69;
	cvt.s64.s32 	%rd13, %r68;
	mul.lo.s64 	%rd3, %rd13, %rd12;
	sub.s64 	%rd14, %rd9, %rd3;
	min.s64 	%rd15, %rd14, %rd13;
	cvt.u32.u64 	%r3, %rd15;
	cvt.u32.u64 	%r4, %rd3;
	add.s32 	%r5, %r1, %r4;
	setp.eq.s32 	%p1, %r68, %r3;
	@%p1 bra 	$L__BB3_18;
	setp.lt.s32 	%p2, %r67, 1;
	@%p2 bra 	$L__BB3_25;
	mov.u32 	%r6, %tid.x;
	mul.lo.s32 	%r7, %r2, 10000;
	and.b32  	%r8, %r67, 3;
	setp.lt.u32 	%p3, %r67, 4;
	mov.b32 	%r312, 0;
	@%p3 bra 	$L__BB3_13;
	and.b32  	%r312, %r67, 2147483644;
	shl.b64 	%rd16, %rd3, 2;
	add.s64 	%rd4, %rd1, %rd16;
	mov.b32 	%r306, 0;
$L__BB3_4:
	shl.b32 	%r72, %r306, 7;
	add.s32 	%r34, %r72, %r6;
	setp.ge.s32 	%p4, %r34, %r3;
	mul.wide.s32 	%rd17, %r34, 4;
	add.s64 	%rd6, %rd4, %rd17;
	@%p4 bra 	$L__BB3_6;
	add.s32 	%r73, %r34, %r5;
	mul.lo.s32 	%r74, %r7, %r73;
	mul.hi.u32 	%r75, %r74, 3;
	sub.s32 	%r76, %r74, %r75;
	shr.u32 	%r77, %r76, 1;
	add.s32 	%r78, %r77, %r75;
	shr.u32 	%r79, %r78, 30;
	mul.lo.s32 	%r80, %r79, 2147483647;
	sub.s32 	%r81, %r74, %r80;
	max.u32 	%r82, %r81, 1;
	mul.hi.u32 	%r83, %r82, 1581746633;
	shr.u32 	%r84, %r83, 14;
	mul.lo.s32 	%r85, %r84, 44488;
	sub.s32 	%r86, %r82, %r85;
	mul.lo.s32 	%r87, %r86, 48271;
	mul.lo.s32 	%r88, %r84, 3399;
	setp.lt.u32 	%p5, %r87, %r88;
	xor.b32  	%r89, %r88, 2147483647;
	neg.s32 	%r90, %r88;
	selp.b32 	%r91, %r89, %r90, %p5;
	add.s32 	%r92, %r87, %r91;
	add.s32 	%r93, %r92, -1;
	cvt.rn.f64.u32 	%fd1, %r93;
	div.rn.f64 	%fd2, %fd1, 0d41DFFFFFFF800000;
	fma.rn.f64 	%fd3, %fd2, 0d4030000000000000, 0d4039000000000000;
	cvt.rzi.s32.f64 	%r94, %fd3;
	mul.wide.s32 	%rd18, %r73, 4;
	add.s64 	%rd19, %rd2, %rd18;
	st.global.u32 	[%rd19], %r94;
	st.global.u32 	[%rd6], %r94;
$L__BB3_6:
	add.s32 	%r35, %r34, 128;
	setp.ge.s32 	%p6, %r35, %r3;
	@%p6 bra 	$L__BB3_8;
	add.s32 	%r95, %r35, %r5;
	mul.lo.s32 	%r96, %r7, %r95;
	mul.hi.u32 	%r97, %r96, 3;
	sub.s32 	%r98, %r96, %r97;
	shr.u32 	%r99, %r98, 1;
	add.s32 	%r100, %r99, %r97;
	shr.u32 	%r101, %r100, 30;
	mul.lo.s32 	%r102, %r101, 2147483647;
	sub.s32 	%r103, %r96, %r102;
	max.u32 	%r104, %r103, 1;
	mul.hi.u32 	%r105, %r104, 1581746633;
	shr.u32 	%r106, %r105, 14;
	mul.lo.s32 	%r107, %r106, 44488;
	sub.s32 	%r108, %r104, %r107;
	mul.lo.s32 	%r109, %r108, 48271;
	mul.lo.s32 	%r110, %r106, 3399;
	setp.lt.u32 	%p7, %r109, %r110;
	xor.b32  	%r111, %r110, 2147483647;
	neg.s32 	%r112, %r110;
	selp.b32 	%r113, %r111, %r112, %p7;
	add.s32 	%r114, %r109, %r113;
	add.s32 	%r115, %r114, -1;
	cvt.rn.f64.u32 	%fd4, %r115;
	div.rn.f64 	%fd5, %fd4, 0d41DFFFFFFF800000;
	fma.rn.f64 	%fd6, %fd5, 0d4030000000000000, 0d4039000000000000;
	cvt.rzi.s32.f64 	%r116, %fd6;
	mul.wide.s32 	%rd20, %r95, 4;
	add.s64 	%rd21, %rd2, %rd20;
	st.global.u32 	[%rd21], %r116;
	st.global.u32 	[%rd6+512], %r116;
$L__BB3_8:
	add.s32 	%r36, %r34, 256;
	setp.ge.s32 	%p8, %r36, %r3;
	@%p8 bra 	$L__BB3_10;
	add.s32 	%r117, %r36, %r5;
	mul.lo.s32 	%r118, %r7, %r117;
	mul.hi.u32 	%r119, %r118, 3;
	sub.s32 	%r120, %r118, %r119;
	shr.u32 	%r121, %r120, 1;
	add.s32 	%r122, %r121, %r119;
	shr.u32 	%r123, %r122, 30;
	mul.lo.s32 	%r124, %r123, 2147483647;
	sub.s32 	%r125, %r118, %r124;
	max.u32 	%r126, %r125, 1;
	mul.hi.u32 	%r127, %r126, 1581746633;
	shr.u32 	%r128, %r127, 14;
	mul.lo.s32 	%r129, %r128, 44488;
	sub.s32 	%r130, %r126, %r129;
	mul.lo.s32 	%r131, %r130, 48271;
	mul.lo.s32 	%r132, %r128, 3399;
	setp.lt.u32 	%p9, %r131, %r132;
	xor.b32  	%r133, %r132, 2147483647;
	neg.s32 	%r134, %r132;
	selp.b32 	%r135, %r133, %r134, %p9;
	add.s32 	%r136, %r131, %r135;
	add.s32 	%r137, %r136, -1;
	cvt.rn.f64.u32 	%fd7, %r137;
	div.rn.f64 	%fd8, %fd7, 0d41DFFFFFFF800000;
	fma.rn.f64 	%fd9, %fd8, 0d4030000000000000, 0d4039000000000000;
	cvt.rzi.s32.f64 	%r138, %fd9;
	mul.wide.s32 	%rd22, %r117, 4;
	add.s64 	%rd23, %rd2, %rd22;
	st.global.u32 	[%rd23], %r138;
	st.global.u32 	[%rd6+1024], %r138;
$L__BB3_10:
	add.s32 	%r37, %r34, 384;
	setp.ge.s32 	%p10, %r37, %r3;
	@%p10 bra 	$L__BB3_12;
	add.s32 	%r139, %r37, %r5;
	mul.lo.s32 	%r140, %r7, %r139;
	mul.hi.u32 	%r141, %r140, 3;
	sub.s32 	%r142, %r140, %r141;
	shr.u32 	%r143, %r142, 1;
	add.s32 	%r144, %r143, %r141;
	shr.u32 	%r145, %r144, 30;
	mul.lo.s32 	%r146, %r145, 2147483647;
	sub.s32 	%r147, %r140, %r146;
	max.u32 	%r148, %r147, 1;
	mul.hi.u32 	%r149, %r148, 1581746633;
	shr.u32 	%r150, %r149, 14;
	mul.lo.s32 	%r151, %r150, 44488;
	sub.s32 	%r152, %r148, %r151;
	mul.lo.s32 	%r153, %r152, 48271;
	mul.lo.s32 	%r154, %r150, 3399;
	setp.lt.u32 	%p11, %r153, %r154;
	xor.b32  	%r155, %r154, 2147483647;
	neg.s32 	%r156, %r154;
	selp.b32 	%r157, %r155, %r156, %p11;
	add.s32 	%r158, %r153, %r157;
	add.s32 	%r159, %r158, -1;
	cvt.rn.f64.u32 	%fd10, %r159;
	div.rn.f64 	%fd11, %fd10, 0d41DFFFFFFF800000;
	fma.rn.f64 	%fd12, %fd11, 0d4030000000000000, 0d4039000000000000;
	cvt.rzi.s32.f64 	%r160, %fd12;
	mul.wide.s32 	%rd24, %r139, 4;
	add.s64 	%rd25, %rd2, %rd24;
	st.global.u32 	[%rd25], %r160;
	st.global.u32 	[%rd6+1536], %r160;
$L__BB3_12:
	add.s32 	%r306, %r306, 4;
	setp.eq.s32 	%p12, %r306, %r312;
	@%p12 bra 	$L__BB3_13;
	bra.uni 	$L__BB3_4;
$L__BB3_13:
	setp.eq.s32 	%p13, %r8, 0;
	@%p13 bra 	$L__BB3_25;
	shl.b64 	%rd26, %rd3, 2;
	add.s64 	%rd8, %rd1, %rd26;
	shl.b32 	%r161, %r312, 7;
	add.s32 	%r316, %r6, %r161;
	add.s32 	%r162, %r1, %r6;
	add.s32 	%r163, %r162, %r4;
	add.s32 	%r315, %r163, %r161;
	mul.lo.s32 	%r164, %r2, %r315;
	mul.lo.s32 	%r314, %r164, 10000;
	mul.lo.s32 	%r57, %r2, 1280000;
	neg.s32 	%r313, %r8;
$L__BB3_15:
	.pragma "nounroll";
	setp.ge.s32 	%p14, %r316, %r3;
	@%p14 bra 	$L__BB3_17;
	mul.hi.u32 	%r165, %r314, 3;
	sub.s32 	%r166, %r314, %r165;
	shr.u32 	%r167, %r166, 1;
	add.s32 	%r168, %r167, %r165;
	shr.u32 	%r169, %r168, 30;
	mul.lo.s32 	%r170, %r169, 2147483647;
	sub.s32 	%r171, %r314, %r170;
	max.u32 	%r172, %r171, 1;
	mul.hi.u32 	%r173, %r172, 1581746633;
	shr.u32 	%r174, %r173, 14;
	mul.lo.s32 	%r175, %r174, 44488;
	sub.s32 	%r176, %r172, %r175;
	mul.lo.s32 	%r177, %r176, 48271;
	mul.lo.s32 	%r178, %r174, 3399;
	setp.lt.u32 	%p15, %r177, %r178;
	xor.b32  	%r179, %r178, 2147483647;
	neg.s32 	%r180, %r178;
	selp.b32 	%r181, %r179, %r180, %p15;
	add.s32 	%r182, %r177, %r181;
	add.s32 	%r183, %r182, -1;
	cvt.rn.f64.u32 	%fd13, %r183;
	div.rn.f64 	%fd14, %fd13, 0d41DFFFFFFF800000;
	fma.rn.f64 	%fd15, %fd14, 0d4030000000000000, 0d4039000000000000;
	cvt.rzi.s32.f64 	%r184, %fd15;
	mul.wide.s32 	%rd27, %r315, 4;
	add.s64 	%rd28, %rd2, %rd27;
	st.global.u32 	[%rd28], %r184;
	mul.wide.s32 	%rd29, %r316, 4;
	add.s64 	%rd30, %rd8, %rd29;
	st.global.u32 	[%rd30], %r184;
$L__BB3_17:
	add.s32 	%r316, %r316, 128;
	add.s32 	%r315, %r315, 128;
	add.s32 	%r314, %r314, %r57;
	add.s32 	%r313, %r313, 1;
	setp.ne.s32 	%p16, %r313, 0;
	@%p16 bra 	$L__BB3_15;
	bra.uni 	$L__BB3_25;
$L__BB3_18:
	setp.lt.s32 	%p17, %r67, 1;
	@%p17 bra 	$L__BB3_25;
	mov.u32 	%r10, %tid.x;
	and.b32  	%r11, %r67, 3;
	setp.lt.u32 	%p18, %r67, 4;
	mov.b32 	%r307, 0;
	@%p18 bra 	$L__BB3_22;
	and.b32  	%r307, %r67, 2147483644;
	neg.s32 	%r305, %r307;
	add.s32 	%r186, %r1, %r10;
	add.s32 	%r304, %r186, %r4;
	mul.lo.s32 	%r187, %r2, %r304;
	mul.lo.s32 	%r303, %r187, 10000;
	add.s32 	%r188, %r304, 384;
	mul.lo.s32 	%r189, %r2, %r188;
	mul.lo.s32 	%r302, %r189, 10000;
	shl.b64 	%rd31, %rd3, 2;
	add.s64 	%rd32, %rd31, %rd1;
	add.s64 	%rd5, %rd32, 1024;
	add.s32 	%r190, %r304, 128;
	mul.lo.s32 	%r191, %r2, %r190;
	mul.lo.s32 	%r300, %r191, 10000;
	add.s32 	%r192, %r304, 256;
	mul.lo.s32 	%r193, %r2, %r192;
	mul.lo.s32 	%r299, %r193, 10000;
	mov.u32 	%r301, %r10;
$L__BB3_21:
	mul.wide.s32 	%rd33, %r304, 4;
	add.s64 	%rd34, %rd2, %rd33;
	mul.hi.u32 	%r194, %r303, 3;
	sub.s32 	%r195, %r303, %r194;
	shr.u32 	%r196, %r195, 1;
	add.s32 	%r197, %r196, %r194;
	shr.u32 	%r198, %r197, 30;
	mul.lo.s32 	%r199, %r198, 2147483647;
	sub.s32 	%r200, %r303, %r199;
	mul.hi.u32 	%r201, %r302, 3;
	sub.s32 	%r202, %r302, %r201;
	shr.u32 	%r203, %r202, 1;
	add.s32 	%r204, %r203, %r201;
	shr.u32 	%r205, %r204, 30;
	mul.lo.s32 	%r206, %r205, 2147483647;
	sub.s32 	%r207, %r302, %r206;
	mul.wide.s32 	%rd35, %r301, 4;
	add.s64 	%rd36, %rd5, %rd35;
	mul.hi.u32 	%r208, %r300, 3;
	sub.s32 	%r209, %r300, %r208;
	shr.u32 	%r210, %r209, 1;
	add.s32 	%r211, %r210, %r208;
	shr.u32 	%r212, %r211, 30;
	mul.lo.s32 	%r213, %r212, 2147483647;
	sub.s32 	%r214, %r300, %r213;
	mul.hi.u32 	%r215, %r299, 3;
	sub.s32 	%r216, %r299, %r215;
	shr.u32 	%r217, %r216, 1;
	add.s32 	%r218, %r217, %r215;
	shr.u32 	%r219, %r218, 30;
	mul.lo.s32 	%r220, %r219, 2147483647;
	sub.s32 	%r221, %r299, %r220;
	max.u32 	%r222, %r200, 1;
	mul.hi.u32 	%r223, %r222, 1581746633;
	shr.u32 	%r224, %r223, 14;
	mul.lo.s32 	%r225, %r224, 44488;
	sub.s32 	%r226, %r222, %r225;
	mul.lo.s32 	%r227, %r226, 48271;
	mul.lo.s32 	%r228, %r224, 3399;
	setp.lt.u32 	%p19, %r227, %r228;
	xor.b32  	%r229, %r228, 2147483647;
	neg.s32 	%r230, %r228;
	selp.b32 	%r231, %r229, %r230, %p19;
	add.s32 	%r232, %r227, %r231;
	add.s32 	%r233, %r232, -1;
	cvt.rn.f64.u32 	%fd16, %r233;
	div.rn.f64 	%fd17, %fd16, 0d41DFFFFFFF800000;
	fma.rn.f64 	%fd18, %fd17, 0d4030000000000000, 0d4039000000000000;
	cvt.rzi.s32.f64 	%r234, %fd18;
	st.global.u32 	[%rd34], %r234;
	st.global.u32 	[%rd36+-1024], %r234;
	max.u32 	%r235, %r214, 1;
	mul.hi.u32 	%r236, %r235, 1581746633;
	shr.u32 	%r237, %r236, 14;
	mul.lo.s32 	%r238, %r237, 44488;
	sub.s32 	%r239, %r235, %r238;
	mul.lo.s32 	%r240, %r239, 48271;
	mul.lo.s32 	%r241, %r237, 3399;
	setp.lt.u32 	%p20, %r240, %r241;
	xor.b32  	%r242, %r241, 2147483647;
	neg.s32 	%r243, %r241;
	selp.b32 	%r244, %r242, %r243, %p20;
	add.s32 	%r245, %r240, %r244;
	add.s32 	%r246, %r245, -1;
	cvt.rn.f64.u32 	%fd19, %r246;
	div.rn.f64 	%fd20, %fd19, 0d41DFFFFFFF800000;
	fma.rn.f64 	%fd21, %fd20, 0d4030000000000000, 0d4039000000000000;
	cvt.rzi.s32.f64 	%r247, %fd21;
	st.global.u32 	[%rd34+512], %r247;
	st.global.u32 	[%rd36+-512], %r247;
	max.u32 	%r248, %r221, 1;
	mul.hi.u32 	%r249, %r248, 1581746633;
	shr.u32 	%r250, %r249, 14;
	mul.lo.s32 	%r251, %r250, 44488;
	sub.s32 	%r252, %r248, %r251;
	mul.lo.s32 	%r253, %r252, 48271;
	mul.lo.s32 	%r254, %r250, 3399;
	setp.lt.u32 	%p21, %r253, %r254;
	xor.b32  	%r255, %r254, 2147483647;
	neg.s32 	%r256, %r254;
	selp.b32 	%r257, %r255, %r256, %p21;
	add.s32 	%r258, %r253, %r257;
	add.s32 	%r259, %r258, -1;
	cvt.rn.f64.u32 	%fd22, %r259;
	div.rn.f64 	%fd23, %fd22, 0d41DFFFFFFF800000;
	fma.rn.f64 	%fd24, %fd23, 0d4030000000000000, 0d4039000000000000;
	cvt.rzi.s32.f64 	%r260, %fd24;
	st.global.u32 	[%rd34+1024], %r260;
	st.global.u32 	[%rd36], %r260;
	max.u32 	%r261, %r207, 1;
	mul.hi.u32 	%r262, %r261, 1581746633;
	shr.u32 	%r263, %r262, 14;
	mul.lo.s32 	%r264, %r263, 44488;
	sub.s32 	%r265, %r261, %r264;
	mul.lo.s32 	%r266, %r265, 48271;
	mul.lo.s32 	%r267, %r263, 3399;
	setp.lt.u32 	%p22, %r266, %r267;
	xor.b32  	%r268, %r267, 2147483647;
	neg.s32 	%r269, %r267;
	selp.b32 	%r270, %r268, %r269, %p22;
	add.s32 	%r271, %r266, %r270;
	add.s32 	%r272, %r271, -1;
	cvt.rn.f64.u32 	%fd25, %r272;
	div.rn.f64 	%fd26, %fd25, 0d41DFFFFFFF800000;
	fma.rn.f64 	%fd27, %fd26, 0d4030000000000000, 0d4039000000000000;
	cvt.rzi.s32.f64 	%r273, %fd27;
	st.global.u32 	[%rd34+1536], %r273;
	st.global.u32 	[%rd36+512], %r273;
	add.s32 	%r305, %r305, 4;
	add.s32 	%r304, %r304, 512;
	mul.lo.s32 	%r274, %r2, 5120000;
	add.s32 	%r303, %r303, %r274;
	add.s32 	%r302, %r302, %r274;
	add.s32 	%r301, %r301, 512;
	add.s32 	%r300, %r300, %r274;
	add.s32 	%r299, %r299, %r274;
	setp.eq.s32 	%p23, %r305, 0;
	@%p23 bra 	$L__BB3_22;
	bra.uni 	$L__BB3_21;
$L__BB3_22:
	setp.eq.s32 	%p24, %r11, 0;
	@%p24 bra 	$L__BB3_25;
	shl.b64 	%rd37, %rd3, 2;
	add.s64 	%rd7, %rd1, %rd37;
	shl.b32 	%r275, %r307, 7;
	add.s32 	%r311, %r10, %r275;
	add.s32 	%r276, %r1, %r10;
	add.s32 	%r277, %r276, %r4;
	add.s32 	%r310, %r277, %r275;
	mul.lo.s32 	%r278, %r2, %r310;
	mul.lo.s32 	%r309, %r278, 10000;
	mul.lo.s32 	%r43, %r2, 1280000;
	neg.s32 	%r308, %r11;
$L__BB3_24:
	.pragma "nounroll";
	mul.wide.s32 	%rd38, %r311, 4;
	add.s64 	%rd39, %rd7, %rd38;
	mul.wide.s32 	%rd40, %r310, 4;
	add.s64 	%rd41, %rd2, %rd40;
	mul.hi.u32 	%r279, %r309, 3;
	sub.s32 	%r280, %r309, %r279;
	shr.u32 	%r281, %r280, 1;
	add.s32 	%r282, %r281, %r279;
	shr.u32 	%r283, %r282, 30;
	mul.lo.s32 	%r284, %r283, 2147483647;
	sub.s32 	%r285, %r309, %r284;
	max.u32 	%r286, %r285, 1;
	mul.hi.u32 	%r287, %r286, 1581746633;
	shr.u32 	%r288, %r287, 14;
	mul.lo.s32 	%r289, %r288, 44488;
	sub.s32 	%r290, %r286, %r289;
	mul.lo.s32 	%r291, %r290, 48271;
	mul.lo.s32 	%r292, %r288, 3399;
	setp.lt.u32 	%p25, %r291, %r292;
	xor.b32  	%r293, %r292, 2147483647;
	neg.s32 	%r294, %r292;
	selp.b32 	%r295, %r293, %r294, %p25;
	add.s32 	%r296, %r291, %r295;
	add.s32 	%r297, %r296, -1;
	cvt.rn.f64.u32 	%fd28, %r297;
	div.rn.f64 	%fd29, %fd28, 0d41DFFFFFFF800000;
	fma.rn.f64 	%fd30, %fd29, 0d4030000000000000, 0d4039000000000000;
	cvt.rzi.s32.f64 	%r298, %fd30;
	st.global.u32 	[%rd41], %r298;
	st.global.u32 	[%rd39], %r298;
	add.s32 	%r311, %r311, 128;
	add.s32 	%r310, %r310, 128;
	add.s32 	%r309, %r309, %r43;
	add.s32 	%r308, %r308, 1;
	setp.eq.s32 	%p26, %r308, 0;
	@%p26 bra 	$L__BB3_25;
	bra.uni 	$L__BB3_24;
$L__BB3_25:
	ret;

}


// ===== COMPILED SASS (sm_100) =====

	.target	sm_100

	.elftype	@"ET_EXEC"


//--------------------- .note.nv.tkinfo           --------------------------
	.section	.note.nv.tkinfo,"",@"SHT_NOTE"
	.sectionflags	@"SHF_NOTE_NV_TKINFO"
	.tkinfo
        /*0018*/ 	.word	0x00000002
        /*0030*/ 	.string	""
        /*0030*/ 	.string	"ptxas"
        /*0030*/ 	.string	"Cuda compilation tools, release 13.0, V13.0.88"
        /*0030*/ 	.string	"Build cuda_13.0.r13.0/compiler.36424714_0"
        /*0030*/ 	.string	"-arch sm_100 -m 64 "



//--------------------- .note.nv.cuinfo           --------------------------
	.section	.note.nv.cuinfo,"",@"SHT_NOTE"
	.sectionflags	@"SHF_NOTE_NV_CUINFO"
        /*0018*/ 	.short	0x0002
        /*001a*/ 	.short	0x0064
        /*001c*/ 	.short	0x0082
	.zero		2


//--------------------- .nv.info                  --------------------------
	.section	.nv.info,"",@"SHT_CUDA_INFO"
	.align	4


	//----- nvinfo : EIATTR_REGCOUNT
	.align		4
        /*0000*/ 	.byte	0x04, 0x2f
        /*0002*/ 	.short	(.L_44 - .L_43)
	.align		4
.L_43:
        /*0004*/ 	.word	index@(_ZN3cub18CUB_300001_SM_10006detail11EmptyKernelIvEEvv)
        /*0008*/ 	.word	0x00000004


	//----- nvinfo : EIATTR_FRAME_SIZE
	.align		4
.L_44:
        /*000c*/ 	.byte	0x04, 0x11
        /*000e*/ 	.short	(.L_46 - .L_45)
	.align		4
.L_45:
        /*0010*/ 	.word	index@(_ZN3cub18CUB_300001_SM_10006detail11EmptyKernelIvEEvv)
        /*0014*/ 	.word	0x00000000


	//----- nvinfo : EIATTR_REGCOUNT
	.align		4
.L_46:
        /*0018*/ 	.byte	0x04, 0x2f
        /*001a*/ 	.short	(.L_48 - .L_47)
	.align		4
.L_47:
        /*001c*/ 	.word	index@(_ZN3cub18CUB_300001_SM_10006detail8for_each13static_kernelINS2_12policy_hub_t12policy_500_tEmN6thrust24THRUST_300001_SM_1000_NS8cuda_cub20__uninitialized_fill7functorINS7_10device_ptrIiEEiEEEEvT0_T1_)
        /*0020*/ 	.word	0x00000008


	//----- nvinfo : EIATTR_FRAME_SIZE
	.align		4
.L_48:
        /*0024*/ 	.byte	0x04, 0x11
        /*0026*/ 	.short	(.L_50 - .L_49)
	.align		4
.L_49:
        /*0028*/ 	.word	index@(_ZN3cub18CUB_300001_SM_10006detail8for_each13static_kernelINS2_12policy_hub_t12policy_500_tEmN6thrust24THRUST_300001_SM_1000_NS8cuda_cub20__uninitialized_fill7functorINS7_10device_ptrIiEEiEEEEvT0_T1_)
        /*002c*/ 	.word	0x00000000


	//----- nvinfo : EIATTR_REGCOUNT
	.align		4
.L_50:
        /*0030*/ 	.byte	0x04, 0x2f
        /*0032*/ 	.short	(.L_52 - .L_51)
	.align		4
.L_51:
        /*0034*/ 	.word	index@(_ZN3cub18CUB_300001_SM_10006detail9transform16transform_kernelINS2_10policy_hubILb1EN4cuda3std3__45tupleIJN6thrust24THRUST_300001_SM_1000_NS17counting_iteratorIiNSA_11use_defaultESC_SC_EEEEEE10policy1000Ei6rndNumNSA_6detail15normal_iteratorINSA_10device_ptrIiEEEEJSD_EEEvT0_iT1_T2_DpNS2_10kernel_argIT3_EE)
        /*0038*/ 	.word	0x0000002c


	//----- nvinfo : EIATTR_FRAME_SIZE
	.align		4
.L_52:
        /*003c*/ 	.byte	0x04, 0x11
        /*003e*/ 	.short	(.L_54 - .L_53)
	.align		4
.L_53:
        /*0040*/ 	.word	index@($__internal_1_$__cuda_sm20_div_rn_f64_full)
        /*0044*/ 	.word	0x00000000


	//----- nvinfo : EIATTR_FRAME_SIZE
	.align		4
.L_54:
        /*0048*/ 	.byte	0x04, 0x11
        /*004a*/ 	.short	(.L_56 - .L_55)
	.align		4
.L_55:
        /*004c*/ 	.word	index@(_ZN3cub18CUB_300001_SM_10006detail9transform16transform_kernelINS2_10policy_hubILb1EN4cuda3std3__45tupleIJN6thrust24THRUST_300001_SM_1000_NS17counting_iteratorIiNSA_11use_defaultESC_SC_EEEEEE10policy1000Ei6rndNumNSA_6detail15normal_iteratorINSA_10device_ptrIiEEEEJSD_EEEvT0_iT1_T2_DpNS2_10kernel_argIT3_EE)
        /*0050*/ 	.word	0x00000000


	//----- nvinfo : EIATTR_REGCOUNT
	.align		4
.L_56:
        /*0054*/ 	.byte	0x04, 0x2f
        /*0056*/ 	.short	(.L_58 - .L_57)
	.align		4
.L_57:
        /*0058*/ 	.word	index@(_ZN3cub18CUB_300001_SM_10006detail9transform16transform_kernelINS2_10policy_hubILb1EN4cuda3std3__45tupleIJN6thrust24THRUST_300001_SM_1000_NS17counting_iteratorIiNSA_11use_defaultESC_SC_EEEEEE10policy1000El6rndNumNSA_6detail15normal_iteratorINSA_10device_ptrIiEEEEJSD_EEEvT0_iT1_T2_DpNS2_10kernel_argIT3_EE)
        /*005c*/ 	.word	0x00000028


	//----- nvinfo : EIATTR_FRAME_SIZE
	.align		4
.L_58:
        /*0060*/ 	.byte	0x04, 0x11
        /*0062*/ 	.short	(.L_60 - .L_59)
	.align		4
.L_59:
        /*0064*/ 	.word	index@($__internal_0_$__cuda_sm20_div_rn_f64_full)
        /*0068*/ 	.word	0x00000000


	//----- nvinfo : EIATTR_FRAME_SIZE
	.align		4
.L_60:
        /*006c*/ 	.byte	0x04, 0x11
        /*006e*/ 	.short	(.L_62 - .L_61)
	.align		4
.L_61:
        /*0070*/ 	.word	index@(_ZN3cub18CUB_300001_SM_10006detail9transform16transform_kernelINS2_10policy_hubILb1EN4cuda3std3__45tupleIJN6thrust24THRUST_300001_SM_1000_NS17counting_iteratorIiNSA_11use_defaultESC_SC_EEEEEE10policy1000El6rndNumNSA_6detail15normal_iteratorINSA_10device_ptrIiEEEEJSD_EEEvT0_iT1_T2_DpNS2_10kernel_argIT3_EE)
        /*0074*/ 	.word	0x00000000


	//----- nvinfo : EIATTR_MIN_STACK_SIZE
	.align		4
.L_62:
        /*0078*/ 	.byte	0x04, 0x12
        /*007a*/ 	.short	(.L_64 - .L_63)
	.align		4
.L_63:
        /*007c*/ 	.word	index@(_ZN3cub18CUB_300001_SM_10006detail9transform16transform_kernelINS2_10policy_hubILb1EN4cuda3std3__45tupleIJN6thrust24THRUST_300001_SM_1000_NS17counting_iteratorIiNSA_11use_defaultESC_SC_EEEEEE10policy1000El6rndNumNSA_6detail15normal_iteratorINSA_10device_ptrIiEEEEJSD_EEEvT0_iT1_T2_DpNS2_10kernel_argIT3_EE)
        /*0080*/ 	.word	0x00000000


	//----- nvinfo : EIATTR_MIN_STACK_SIZE
	.align		4
.L_64:
        /*0084*/ 	.byte	0x04, 0x12
        /*0086*/ 	.short	(.L_66 - .L_65)
	.align		4
.L_65:
        /*0088*/ 	.word	index@(_ZN3cub18CUB_300001_SM_10006detail9transform16transform_kernelINS2_10policy_hubILb1EN4cuda3std3__45tupleIJN6thrust24THRUST_300001_SM_1000_NS17counting_iteratorIiNSA_11use_defaultESC_SC_EEEEEE10policy1000Ei6rndNumNSA_6detail15normal_iteratorINSA_10device_ptrIiEEEEJSD_EEEvT0_iT1_T2_DpNS2_10kernel_argIT3_EE)
        /*008c*/ 	.word	0x00000000


	//----- nvinfo : EIATTR_MIN_STACK_SIZE
	.align		4
.L_66:
        /*0090*/ 	.byte	0x04, 0x12
        /*0092*/ 	.short	(.L_68 - .L_67)
	.align		4
.L_67:
        /*0094*/ 	.word	index@(_ZN3cub18CUB_300001_SM_10006detail8for_each13static_kernelINS2_12policy_hub_t12policy_500_tEmN6thrust24THRUST_300001_SM_1000_NS8cuda_cub20__uninitialized_fill7functorINS7_10device_ptrIiEEiEEEEvT0_T1_)
        /*0098*/ 	.word	0x00000000


	//----- nvinfo : EIATTR_MIN_STACK_SIZE
	.align		4
.L_68:
        /*009c*/ 	.byte	0x04, 0x12
        /*009e*/ 	.short	(.L_70 - .L_69)
	.align		4
.L_69:
        /*00a0*/ 	.word	index@(_ZN3cub18CUB_300001_SM_10006detail11EmptyKernelIvEEvv)
        /*00a4*/ 	.word	0x00000000
.L_70:


//--------------------- .nv.compat                --------------------------
	.section	.nv.compat,"",@"SHT_CUDA_COMPAT_INFO"
	.align	4
        /*0000*/ 	.byte	0x02, 0x09, 0x00, 0x00, 0x02, 0x02, 0x01, 0x00, 0x02, 0x05, 0x05, 0x00, 0x03, 0x07, 0x01, 0x01
        /*0010*/ 	.byte	0x02, 0x03, 0x00, 0x00, 0x02, 0x06, 0x01, 0x00, 0x04, 0x0b, 0x08, 0x00, 0x01, 0x00, 0x00, 0x00
        /*0020*/ 	.byte	0x00, 0x00, 0x00, 0x00


//--------------------- .nv.info._ZN3cub18CUB_300001_SM_10006detail9transform16transform_kernelINS2_10policy_hubILb1EN4cuda3std3__45tupleIJN6thrust24THRUST_300001_SM_1000_NS17counting_iteratorIiNSA_11use_defaultESC_SC_EEEEEE10policy1000El6rndNumNSA_6detail15normal_iteratorINSA_10device_ptrIiEEEEJSD_EEEvT0_iT1_T2_DpNS2_10kernel_argIT3_EE --------------------------
	.section	.nv.info._ZN3cub18CUB_300001_SM_10006detail9transform16transform_kernelINS2_10policy_hubILb1EN4cuda3std3__45tupleIJN6thrust24THRUST_300001_SM_1000_NS17counting_iteratorIiNSA_11use_defaultESC_SC_EEEEEE10policy1000El6rndNumNSA_6detail15normal_iteratorINSA_10device_ptrIiEEEEJSD_EEEvT0_iT1_T2_DpNS2_10kernel_argIT3_EE,"",@"SHT_CUDA_INFO"
	.sectionflags	@""
	.align	4


	//----- nvinfo : EIATTR_CUDA_API_VERSION
	.align		4
        /*0000*/ 	.byte	0x04, 0x37
        /*0002*/ 	.short	(.L_72 - .L_71)
.L_71:
        /*0004*/ 	.word	0x00000082


	//----- nvinfo : EIATTR_KPARAM_INFO
	.align		4
.L_72:
        /*0008*/ 	.byte	0x04, 0x17
        /*000a*/ 	.short	(.L_74 - .L_73)
.L_73:
        /*000c*/ 	.word	0x00000000
        /*0010*/ 	.short	0x0004
        /*0012*/ 	.short	0x0030
        /*0014*/ 	.byte	0x00, 0xf0, 0x41, 0x00


	//----- nvinfo : EIATTR_KPARAM_INFO
	.align		4
.L_74:
        /*0018*/ 	.byte	0x04, 0x17
        /*001a*/ 	.short	(.L_76 - .L_75)
.L_75:
        /*001c*/ 	.word	0x00000000
        /*0020*/ 	.short	0x0003
        /*0022*/ 	.short	0x0028
        /*0024*/ 	.byte	0x00, 0xf0, 0x21, 0x00


	//----- nvinfo : EIATTR_KPARAM_INFO
	.align		4
.L_76:
        /*0028*/ 	.byte	0x04, 0x17
        /*002a*/ 	.short	(.L_78 - .L_77)
.L_77:
        /*002c*/ 	.word	0x00000000
        /*0030*/ 	.short	0x0002
        /*0032*/ 	.short	0x0010
        /*0034*/ 	.byte	0x00, 0xf0, 0x61, 0x00


	//----- nvinfo : EIATTR_KPARAM_INFO
	.align		4
.L_78:
        /*0038*/ 	.byte	0x04, 0x17
        /*003a*/ 	.short	(.L_80 - .L_79)
.L_79:
        /*003c*/ 	.word	0x00000000
        /*0040*/ 	.short	0x0001
        /*0042*/ 	.short	0x0008
        /*0044*/ 	.byte	0x00, 0xf0, 0x11, 0x00


	//----- nvinfo : EIATTR_KPARAM_INFO
	.align		4
.L_80:
        /*0048*/ 	.byte	0x04, 0x17
        /*004a*/ 	.short	(.L_82 - .L_81)
.L_81:
        /*004c*/ 	.word	0x00000000
        /*0050*/ 	.short	0x0000
        /*0052*/ 	.short	0x0000
        /*0054*/ 	.byte	0x00, 0xf0, 0x21, 0x00


	//----- nvinfo : EIATTR_SPARSE_MMA_MASK
	.align		4
.L_82:
        /*0058*/ 	.byte	0x03, 0x50
        /*005a*/ 	.short	0x0000


	//----- nvinfo : EIATTR_MAXREG_COUNT
	.align		4
        /*005c*/ 	.byte	0x03, 0x1b
        /*005e*/ 	.short	0x00ff


	//----- nvinfo : EIATTR_MERCURY_ISA_VERSION
	.align		4
        /*0060*/ 	.byte	0x03, 0x5f
        /*0062*/ 	.short	0x0101


	//----- nvinfo : EIATTR_VRC_CTA_INIT_COUNT
	.align		4
        /*0064*/ 	.byte	0x02, 0x4a
	.zero		1
	.zero		1


	//----- nvinfo : EIATTR_EXIT_INSTR_OFFSETS
	.align		4
        /*0068*/ 	.byte	0x04, 0x1c
        /*006a*/ 	.short	(.L_84 - .L_83)


	//   ....[0]....
.L_83:
        /*006c*/ 	.word	0x00000160


	//   ....[1]....
        /*0070*/ 	.word	0x00000f50


	//   ....[2]....
        /*0074*/ 	.word	0x000013c0


	//   ....[3]....
        /*0078*/ 	.word	0x000013f0


	//   ....[4]....
        /*007c*/ 	.word	0x00002110


	//   ....[5]....
        /*0080*/ 	.word	0x00002510


	//----- nvinfo : EIATTR_MAX_THREADS
	.align		4
.L_84:
        /*0084*/ 	.byte	0x04, 0x05
        /*0086*/ 	.short	(.L_86 - .L_85)
.L_85:
        /*0088*/ 	.word	0x00000080
        /*008c*/ 	.word	0x00000001
        /*0090*/ 	.word	0x00000001


	//----- nvinfo : EIATTR_CRS_STACK_SIZE
	.align		4
.L_86:
        /*0094*/ 	.byte	0x04, 0x1e
        /*0096*/ 	.short	(.L_88 - .L_87)
.L_87:
        /*0098*/ 	.word	0x00000000


	//----- nvinfo : EIATTR_CBANK_PARAM_SIZE
	.align		4
.L_88:
        /*009c*/ 	.byte	0x03, 0x19
        /*009e*/ 	.short	0x0040


	//----- nvinfo : EIATTR_PARAM_CBANK
	.align		4
        /*00a0*/ 	.byte	0x04, 0x0a
        /*00a2*/ 	.short	(.L_90 - .L_89)
	.align		4
.L_89:
        /*00a4*/ 	.word	index@(.nv.constant0._ZN3cub18CUB_300001_SM_10006detail9transform16transform_kernelINS2_10policy_hubILb1EN4cuda3std3__45tupleIJN6thrust24THRUST_300001_SM_1000_NS17counting_iteratorIiNSA_11use_defaultESC_SC_EEEEEE10policy1000El6rndNumNSA_6detail15normal_iteratorINSA_10device_ptrIiEEEEJSD_EEEvT0_iT1_T2_DpNS2_10kernel_argIT3_EE)
        /*00a8*/ 	.short	0x0380
        /*00aa*/ 	.short	0x0040


	//----- nvinfo : EIATTR_SW_WAR
	.align		4
.L_90:
        /*00ac*/ 	.byte	0x04, 0x36
        /*00ae*/ 	.short	(.L_92 - .L_91)
.L_91:
        /*00b0*/ 	.word	0x00000008
.L_92:


//--------------------- .nv.info._ZN3cub18CUB_300001_SM_10006detail9transform16transform_kernelINS2_10policy_hubILb1EN4cuda3std3__45tupleIJN6thrust24THRUST_300001_SM_1000_NS17counting_iteratorIiNSA_11use_defaultESC_SC_EEEEEE10policy1000Ei6rndNumNSA_6detail15normal_iteratorINSA_10device_ptrIiEEEEJSD_EEEvT0_iT1_T2_DpNS2_10kernel_argIT3_EE --------------------------
	.section	.nv.info._ZN3cub18CUB_300001_SM_10006detail9transform16transform_kernelINS2_10policy_hubILb1EN4cuda3std3__45tupleIJN6thrust24THRUST_300001_SM_1000_NS17counting_iteratorIiNSA_11use_defaultESC_SC_EEEEEE10policy1000Ei6rndNumNSA_6detail15normal_iteratorINSA_10device_ptrIiEEEEJSD_EEEvT0_iT1_T2_DpNS2_10kernel_argIT3_EE,"",@"SHT_CUDA_INFO"
	.sectionflags	@""
	.align	4


	//----- nvinfo : EIATTR_CUDA_API_VERSION
	.align		4
        /*0000*/ 	.byte	0x04, 0x37
        /*0002*/ 	.short	(.L_94 - .L_93)
.L_93:
        /*0004*/ 	.word	0x00000082


	//----- nvinfo : EIATTR_KPARAM_INFO
	.align		4
.L_94:
        /*0008*/ 	.byte	0x04, 0x17
        /*000a*/ 	.short	(.L_96 - .L_95)
.L_95:
        /*000c*/ 	.word	0x00000000
        /*0010*/ 	.short	0x0004
        /*0012*/ 	.short	0x0028
        /*0014*/ 	.byte	0x00, 0xf0, 0x41, 0x00


	//----- nvinfo : EIATTR_KPARAM_INFO
	.align		4
.L_96:
        /*0018*/ 	.byte	0x04, 0x17
        /*001a*/ 	.short	(.L_98 - .L_97)
.L_97:
        /*001c*/ 	.word	0x00000000
        /*0020*/ 	.short	0x0003
        /*0022*/ 	.short	0x0020
        /*0024*/ 	.byte	0x00, 0xf0, 0x21, 0x00


	//----- nvinfo : EIATTR_KPARAM_INFO
	.align		4
.L_98:
        /*0028*/ 	.byte	0x04, 0x17
        /*002a*/ 	.short	(.L_100 - .L_99)
.L_99:
        /*002c*/ 	.word	0x00000000
        /*0030*/ 	.short	0x0002
        /*0032*/ 	.short	0x0008
        /*0034*/ 	.byte	0x00, 0xf0, 0x61, 0x00


	//----- nvinfo : EIATTR_KPARAM_INFO
	.align		4
.L_100:
        /*0038*/ 	.byte	0x04, 0x17
        /*003a*/ 	.short	(.L_102 - .L_101)
.L_101:
        /*003c*/ 	.word	0x00000000
        /*0040*/ 	.short	0x0001
        /*0042*/ 	.short	0x0004
        /*0044*/ 	.byte	0x00, 0xf0, 0x11, 0x00


	//----- nvinfo : EIATTR_KPARAM_INFO
	.align		4
.L_102:
        /*0048*/ 	.byte	0x04, 0x17
        /*004a*/ 	.short	(.L_104 - .L_103)
.L_103:
        /*004c*/ 	.word	0x00000000
        /*0050*/ 	.short	0x0000
        /*0052*/ 	.short	0x0000
        /*0054*/ 	.byte	0x00, 0xf0, 0x11, 0x00


	//----- nvinfo : EIATTR_SPARSE_MMA_MASK
	.align		4
.L_104:
        /*0058*/ 	.byte	0x03, 0x50
        /*005a*/ 	.short	0x0000


	//----- nvinfo : EIATTR_MAXREG_COUNT
	.align		4
        /*005c*/ 	.byte	0x03, 0x1b
        /*005e*/ 	.short	0x00ff


	//----- nvinfo : EIATTR_MERCURY_ISA_VERSION
	.align		4
        /*0060*/ 	.byte	0x03, 0x5f
        /*0062*/ 	.short	0x0101


	//----- nvinfo : EIATTR_VRC_CTA_INIT_COUNT
	.align		4
        /*0064*/ 	.byte	0x02, 0x4a
	.zero		1
	.zero		1


	//----- nvinfo : EIATTR_EXIT_INSTR_OFFSETS
	.align		4
        /*0068*/ 	.byte	0x04, 0x1c
        /*006a*/ 	.short	(.L_106 - .L_105)


	//   ....[0]....
.L_105:
        /*006c*/ 	.word	0x000000f0


	//   ....[1]....
        /*0070*/ 	.word	0x00000dc0


	//   ....[2]....
        /*0074*/ 	.word	0x000011b0


	//   ....[3]....
        /*0078*/ 	.word	0x000011d0


	//   ....[4]....
        /*007c*/ 	.word	0x00001f70


	//   ....[5]....
        /*0080*/ 	.word	0x00002370


	//----- nvinfo : EIATTR_MAX_THREADS
	.align		4
.L_106:
        /*0084*/ 	.byte	0x04, 0x05
        /*0086*/ 	.short	(.L_108 - .L_107)
.L_107:
        /*0088*/ 	.word	0x00000080
        /*008c*/ 	.word	0x00000001
        /*0090*/ 	.word	0x00000001


	//----- nvinfo : EIATTR_CRS_STACK_SIZE
	.align		4
.L_108:
        /*0094*/ 	.byte	0x04, 0x1e
        /*0096*/ 	.short	(.L_110 - .L_109)
.L_109:
        /*0098*/ 	.word	0x00000000


	//----- nvinfo : EIATTR_CBANK_PARAM_SIZE
	.align		4
.L_110:
        /*009c*/ 	.byte	0x03, 0x19
        /*009e*/ 	.short	0x0038


	//----- nvinfo : EIATTR_PARAM_CBANK
	.align		4
        /*00a0*/ 	.byte	0x04, 0x0a
        /*00a2*/ 	.short	(.L_112 - .L_111)
	.align		4
.L_111:
        /*00a4*/ 	.word	index@(.nv.constant0._ZN3cub18CUB_300001_SM_10006detail9transform16transform_kernelINS2_10policy_hubILb1EN4cuda3std3__45tupleIJN6thrust24THRUST_300001_SM_1000_NS17counting_iteratorIiNSA_11use_defaultESC_SC_EEEEEE10policy1000Ei6rndNumNSA_6detail15normal_iteratorINSA_10device_ptrIiEEEEJSD_EEEvT0_iT1_T2_DpNS2_10kernel_argIT3_EE)
        /*00a8*/ 	.short	0x0380
        /*00aa*/ 	.short	0x0038


	//----- nvinfo : EIATTR_SW_WAR
	.align		4
.L_112:
        /*00ac*/ 	.byte	0x04, 0x36
        /*00ae*/ 	.short	(.L_114 - .L_113)
.L_113:
        /*00b0*/ 	.word	0x00000008
.L_114:


//--------------------- .nv.info._ZN3cub18CUB_300001_SM_10006detail8for_each13static_kernelINS2_12policy_hub_t12policy_500_tEmN6thrust24THRUST_300001_SM_1000_NS8cuda_cub20__uninitialized_fill7functorINS7_10device_ptrIiEEiEEEEvT0_T1_ --------------------------
	.section	.nv.info._ZN3cub18CUB_300001_SM_10006detail8for_each13static_kernelINS2_12policy_hub_t12policy_500_tEmN6thrust24THRUST_300001_SM_1000_NS8cuda_cub20__uninitialized_fill7functorINS7_10device_ptrIiEEiEEEEvT0_T1_,"",@"SHT_CUDA_INFO"
	.sectionflags	@""
	.align	4


	//----- nvinfo : EIATTR_CUDA_API_VERSION
	.align		4
        /*0000*/ 	.byte	0x04, 0x37
        /*0002*/ 	.short	(.L_116 - .L_115)
.L_115:
        /*0004*/ 	.word	0x00000082


	//----- nvinfo : EIATTR_KPARAM_INFO
	.align		4
.L_116:
        /*0008*/ 	.byte	0x04, 0x17
        /*000a*/ 	.short	(.L_118 - .L_117)
.L_117:
        /*000c*/ 	.word	0x00000000
        /*0010*/ 	.short	0x0001
        /*0012*/ 	.short	0x0008
        /*0014*/ 	.byte	0x00, 0xf0, 0x41, 0x00


	//----- nvinfo : EIATTR_KPARAM_INFO
	.align		4
.L_118:
        /*0018*/ 	.byte	0x04, 0x17
        /*001a*/ 	.short	(.L_120 - .L_119)
.L_119:
        /*001c*/ 	.word	0x00000000
        /*0020*/ 	.short	0x0000
        /*0022*/ 	.short	0x0000
        /*0024*/ 	.byte	0x00, 0xf0, 0x21, 0x00


	//----- nvinfo : EIATTR_SPARSE_MMA_MASK
	.align		4
.L_120:
        /*0028*/ 	.byte	0x03, 0x50
        /*002a*/ 	.short	0x0000


	//----- nvinfo : EIATTR_MAXREG_COUNT
	.align		4
        /*002c*/ 	.byte	0x03, 0x1b
        /*002e*/ 	.short	0x00ff


	//----- nvinfo : EIATTR_MERCURY_ISA_VERSION
	.align		4
        /*0030*/ 	.byte	0x03, 0x5f
        /*0032*/ 	.short	0x0101


	//----- nvinfo : EIATTR_VRC_CTA_INIT_COUNT
	.align		4
        /*0034*/ 	.byte	0x02, 0x4a
	.zero		1
	.zero		1


	//----- nvinfo : EIATTR_EXIT_INSTR_OFFSETS
	.align		4
        /*0038*/ 	.byte	0x04, 0x1c
        /*003a*/ 	.short	(.L_122 - .L_121)


	//   ....[0]....
.L_121:
        /*003c*/ 	.word	0x00000130


	//   ....[1]....
        /*0040*/ 	.word	0x00000230


	//   ....[2]....
        /*0044*/ 	.word	0x00000260


	//----- nvinfo : EIATTR_MAX_THREADS
	.align		4
.L_122:
        /*0048*/ 	.byte	0x04, 0x05
        /*004a*/ 	.short	(.L_124 - .L_123)
.L_123:
        /*004c*/ 	.word	0x00000100
        /*0050*/ 	.word	0x00000001
        /*0054*/ 	.word	0x00000001


	//----- nvinfo : EIATTR_CBANK_PARAM_SIZE
	.align		4
.L_124:
        /*0058*/ 	.byte	0x03, 0x19
        /*005a*/ 	.short	0x0018


	//----- nvinfo : EIATTR_PARAM_CBANK
	.align		4
        /*005c*/ 	.byte	0x04, 0x0a
        /*005e*/ 	.short	(.L_126 - .L_125)
	.align		4
.L_125:
        /*0060*/ 	.word	index@(.nv.constant0._ZN3cub18CUB_300001_SM_10006detail8for_each13static_kernelINS2_12policy_hub_t12policy_500_tEmN6thrust24THRUST_300001_SM_1000_NS8cuda_cub20__uninitialized_fill7functorINS7_10device_ptrIiEEiEEEEvT0_T1_)
        /*0064*/ 	.short	0x0380
        /*0066*/ 	.short	0x0018


	//----- nvinfo : EIATTR_SW_WAR
	.align		4
.L_126:
        /*0068*/ 	.byte	0x04, 0x36
        /*006a*/ 	.short	(.L_128 - .L_127)
.L_127:
        /*006c*/ 	.word	0x00000008
.L_128:


//--------------------- .nv.info._ZN3cub18CUB_300001_SM_10006detail11EmptyKernelIvEEvv --------------------------
	.section	.nv.info._ZN3cub18CUB_300001_SM_10006detail11EmptyKernelIvEEvv,"",@"SHT_CUDA_INFO"
	.sectionflags	@""
	.align	4


	//----- nvinfo : EIATTR_CUDA_API_VERSION
	.align		4
        /*0000*/ 	.byte	0x04, 0x37
        /*0002*/ 	.short	(.L_130 - .L_129)
.L_129:
        /*0004*/ 	.word	0x00000082


	//----- nvinfo : EIATTR_SPARSE_MMA_MASK
	.align		4
.L_130:
        /*0008*/ 	.byte	0x03, 0x50
        /*000a*/ 	.short	0x0000


	//----- nvinfo : EIATTR_MAXREG_COUNT
	.align		4
        /*000c*/ 	.byte	0x03, 0x1b
        /*000e*/ 	.short	0x00ff


	//----- nvinfo : EIATTR_MERCURY_ISA_VERSION
	.align		4
        /*0010*/ 	.byte	0x03, 0x5f
        /*0012*/ 	.short	0x0101


	//----- nvinfo : EIATTR_VRC_CTA_INIT_COUNT
	.align		4
        /*0014*/ 	.byte	0x02, 0x4a
	.zero		1
	.zero		1


	//----- nvinfo : EIATTR_EXIT_INSTR_OFFSETS
	.align		4
        /*0018*/ 	.byte	0x04, 0x1c
        /*001a*/ 	.short	(.L_132 - .L_131)


	//   ....[0]....
.L_131:
        /*001c*/ 	.word	0x00000010


	//----- nvinfo : EIATTR_SW_WAR
	.align		4
.L_132:
        /*0020*/ 	.byte	0x04, 0x36
        /*0022*/ 	.short	(.L_134 - .L_133)
.L_133:
        /*0024*/ 	.word	0x00000008
.L_134:


//--------------------- .nv.callgraph             --------------------------
	.section	.nv.callgraph,"",@"SHT_CUDA_CALLGRAPH"
	.align	4
	.sectionentsize	8
	.align		4
        /*0000*/ 	.word	0x00000000
	.align		4
        /*0004*/ 	.word	0xffffffff
	.align		4
        /*0008*/ 	.word	0x00000000
	.align		4
        /*000c*/ 	.word	0xfffffffe
	.align		4
        /*0010*/ 	.word	0x00000000
	.align		4
        /*0014*/ 	.word	0xfffffffd
	.align		4
        /*0018*/ 	.word	0x00000000
	.align		4
        /*001c*/ 	.word	0xfffffffc


//--------------------- .nv.constant4             --------------------------
	.section	.nv.constant4,"a",@progbits
	.align	8
	.align		8
.nv.constant4:
        /*0000*/ 	.dword	_ZN30_INTERNAL_e5988bcc_4_k_cu_main4cuda3std3__45__cpo5beginE
	.align		8
        /*0008*/ 	.dword	_ZN30_INTERNAL_e5988bcc_4_k_cu_main4cuda3std3__45__cpo3endE
	.align		8
        /*0010*/ 	.dword	_ZN30_INTERNAL_e5988bcc_4_k_cu_main4cuda3std3__45__cpo6cbeginE
	.align		8
        /*0018*/ 	.dword	_ZN30_INTERNAL_e5988bcc_4_k_cu_main4cuda3std3__45__cpo4cendE
	.align		8
        /*0020*/ 	.dword	_ZN30_INTERNAL_e5988bcc_4_k_cu_main4cuda3std3__45__cpo6rbeginE
	.align		8
        /*0028*/ 	.dword	_ZN30_INTERNAL_e5988bcc_4_k_cu_main4cuda3std3__45__cpo4rendE
	.align		8
        /*0030*/ 	.dword	_ZN30_INTERNAL_e5988bcc_4_k_cu_main4cuda3std3__45__cpo7crbeginE
	.align		8
        /*0038*/ 	.dword	_ZN30_INTERNAL_e5988bcc_4_k_cu_main4cuda3std3__45__cpo5crendE
	.align		8
        /*0040*/ 	.dword	_ZN30_INTERNAL_e5988bcc_4_k_cu_main4cuda3std3__432_GLOBAL__N__e5988bcc_4_k_cu_main6ignoreE
	.align		8
        /*0048*/ 	.dword	_ZN30_INTERNAL_e5988bcc_4_k_cu_main4cuda3std3__419piecewise_constructE
	.align		8
        /*0050*/ 	.dword	_ZN30_INTERNAL_e5988bcc_4_k_cu_main4cuda3std3__48in_placeE
	.align		8
        /*0058*/ 	.dword	_ZN30_INTERNAL_e5988bcc_4_k_cu_main4cuda3std3__420unreachable_sentinelE
	.align		8
        /*0060*/ 	.dword	_ZN30_INTERNAL_e5988bcc_4_k_cu_main4cuda3std3__47nulloptE
	.align		8
        /*0068*/ 	.dword	_ZN30_INTERNAL_e5988bcc_4_k_cu_main4cuda3std3__48unexpectE
	.align		8
        /*0070*/ 	.dword	_ZN30_INTERNAL_e5988bcc_4_k_cu_main4cuda3std6ranges3__45__cpo4swapE
	.align		8
        /*0078*/ 	.dword	_ZN30_INTERNAL_e5988bcc_4_k_cu_main4cuda3std6ranges3__45__cpo9iter_moveE
	.align		8
        /*0080*/ 	.dword	_ZN30_INTERNAL_e5988bcc_4_k_cu_main4cuda3std6ranges3__45__cpo5beginE
	.align		8
        /*0088*/ 	.dword	_ZN30_INTERNAL_e5988bcc_4_k_cu_main4cuda3std6ranges3__45__cpo3endE
	.align		8
        /*0090*/ 	.dword	_ZN30_INTERNAL_e5988bcc_4_k_cu_main4cuda3std6ranges3__45__cpo6cbeginE
	.align		8
        /*0098*/ 	.dword	_ZN30_INTERNAL_e5988bcc_4_k_cu_main4cuda3std6ranges3__45__cpo4cendE
	.align		8
        /*00a0*/ 	.dword	_ZN30_INTERNAL_e5988bcc_4_k_cu_main4cuda3std6ranges3__45__cpo7advanceE
	.align		8
        /*00a8*/ 	.dword	_ZN30_INTERNAL_e5988bcc_4_k_cu_main4cuda3std6ranges3__45__cpo9iter_swapE
	.align		8
        /*00b0*/ 	.dword	_ZN30_INTERNAL_e5988bcc_4_k_cu_main4cuda3std6ranges3__45__cpo4nextE
	.align		8
        /*00b8*/ 	.dword	_ZN30_INTERNAL_e5988bcc_4_k_cu_main4cuda3std6ranges3__45__cpo4prevE
	.align		8
        /*00c0*/ 	.dword	_ZN30_INTERNAL_e5988bcc_4_k_cu_main4cuda3std6ranges3__45__cpo4dataE
	.align		8
        /*00c8*/ 	.dword	_ZN30_INTERNAL_e5988bcc_4_k_cu_main4cuda3std6ranges3__45__cpo5cdataE
	.align		8
        /*00d0*/ 	.dword	_ZN30_INTERNAL_e5988bcc_4_k_cu_main4cuda3std6ranges3__45__cpo4sizeE
	.align		8
        /*00d8*/ 	.dword	_ZN30_INTERNAL_e5988bcc_4_k_cu_main4cuda3std6ranges3__45__cpo5ssizeE
	.align		8
        /*00e0*/ 	.dword	_ZN30_INTERNAL_e5988bcc_4_k_cu_main4cuda3std6ranges3__45__cpo8distanceE
	.align		8
        /*00e8*/ 	.dword	_ZN30_INTERNAL_e5988bcc_4_k_cu_main6thrust24THRUST_300001_SM_1000_NS8cuda_cub3parE
	.align		8
        /*00f0*/ 	.dword	_ZN30_INTERNAL_e5988bcc_4_k_cu_main6thrust24THRUST_300001_SM_1000_NS8cuda_cub10par_nosyncE
	.align		8
        /*00f8*/ 	.dword	_ZN30_INTERNAL_e5988bcc_4_k_cu_main6thrust24THRUST_300001_SM_1000_NS6system6detail10sequential3seqE
	.align		8
        /*0100*/ 	.dword	_ZN30_INTERNAL_e5988bcc_4_k_cu_main6thrust24THRUST_300001_SM_1000_NS12placeholders2_1E
	.align		8
        /*0108*/ 	.dword	_ZN30_INTERNAL_e5988bcc_4_k_cu_main6thrust24THRUST_300001_SM_1000_NS12placeholders2_2E
	.align		8
        /*0110*/ 	.dword	_ZN30_INTERNAL_e5988bcc_4_k_cu_main6thrust24THRUST_300001_SM_1000_NS12placeholders2_3E
	.align		8
        /*0118*/ 	.dword	_ZN30_INTERNAL_e5988bcc_4_k_cu_main6thrust24THRUST_300001_SM_1000_NS12placeholders2_4E
	.align		8
        /*0120*/ 	.dword	_ZN30_INTERNAL_e5988bcc_4_k_cu_main6thrust24THRUST_300001_SM_1000_NS12placeholders2_5E
	.align		8
        /*0128*/ 	.dword	_ZN30_INTERNAL_e5988bcc_4_k_cu_main6thrust24THRUST_300001_SM_1000_NS12placeholders2_6E
	.align		8
        /*0130*/ 	.dword	_ZN30_INTERNAL_e5988bcc_4_k_cu_main6thrust24THRUST_300001_SM_1000_NS12placeholders2_7E
	.align		8
        /*0138*/ 	.dword	_ZN30_INTERNAL_e5988bcc_4_k_cu_main6thrust24THRUST_300001_SM_1000_NS12placeholders2_8E
	.align		8
        /*0140*/ 	.dword	_ZN30_INTERNAL_e5988bcc_4_k_cu_main6thrust24THRUST_300001_SM_1000_NS12placeholders2_9E
	.align		8
        /*0148*/ 	.dword	_ZN30_INTERNAL_e5988bcc_4_k_cu_main6thrust24THRUST_300001_SM_1000_NS12placeholders3_10E
	.align		8
        /*0150*/ 	.dword	_ZN30_INTERNAL_e5988bcc_4_k_cu_main6thrust24THRUST_300001_SM_1000_NS3seqE


//--------------------- .text._ZN3cub18CUB_300001_SM_10006detail9transform16transform_kernelINS2_10policy_hubILb1EN4cuda3std3__45tupleIJN6thrust24THRUST_300001_SM_1000_NS17counting_iteratorIiNSA_11use_defaultESC_SC_EEEEEE10policy1000El6rndNumNSA_6detail15normal_iteratorINSA_10device_ptrIiEEEEJSD_EEEvT0_iT1_T2_DpNS2_10kernel_argIT3_EE --------------------------
	.section	.text._ZN3cub18CUB_300001_SM_10006detail9transform16transform_kernelINS2_10policy_hubILb1EN4cuda3std3__45tupleIJN6thrust24THRUST_300001_SM_1000_NS17counting_iteratorIiNSA_11use_defaultESC_SC_EEEEEE10policy1000El6rndNumNSA_6detail15normal_iteratorINSA_10device_ptrIiEEEEJSD_EEEvT0_iT1_T2_DpNS2_10kernel_argIT3_EE,"ax",@progbits
	.align	128
        .global         _ZN3cub18CUB_300001_SM_10006detail9transform16transform_kernelINS2_10policy_hubILb1EN4cuda3std3__45tupleIJN6thrust24THRUST_300001_SM_1000_NS17counting_iteratorIiNSA_11use_defaultESC_SC_EEEEEE10policy1000El6rndNumNSA_6detail15normal_iteratorINSA_10device_ptrIiEEEEJSD_EEEvT0_iT1_T2_DpNS2_10kernel_argIT3_EE
        .type           _ZN3cub18CUB_300001_SM_10006detail9transform16transform_kernelINS2_10policy_hubILb1EN4cuda3std3__45tupleIJN6thrust24THRUST_300001_SM_1000_NS17counting_iteratorIiNSA_11use_defaultESC_SC_EEEEEE10policy1000El6rndNumNSA_6detail15normal_iteratorINSA_10device_ptrIiEEEEJSD_EEEvT0_iT1_T2_DpNS2_10kernel_argIT3_EE,@function
        .size           _ZN3cub18CUB_300001_SM_10006detail9transform16transform_kernelINS2_10policy_hubILb1EN4cuda3std3__45tupleIJN6thrust24THRUST_300001_SM_1000_NS17counting_iteratorIiNSA_11use_defaultESC_SC_EEEEEE10policy1000El6rndNumNSA_6detail15normal_iteratorINSA_10device_ptrIiEEEEJSD_EEEvT0_iT1_T2_DpNS2_10kernel_argIT3_EE,(.L_x_89 - _ZN3cub18CUB_300001_SM_10006detail9transform16transform_kernelINS2_10policy_hubILb1EN4cuda3std3__45tupleIJN6thrust24THRUST_300001_SM_1000_NS17counting_iteratorIiNSA_11use_defaultESC_SC_EEEEEE10policy1000El6rndNumNSA_6detail15normal_iteratorINSA_10device_ptrIiEEEEJSD_EEEvT0_iT1_T2_DpNS2_10kernel_argIT3_EE)
        .other          _ZN3cub18CUB_300001_SM_10006detail9transform16transform_kernelINS2_10policy_hubILb1EN4cuda3std3__45tupleIJN6thrust24THRUST_300001_SM_1000_NS17counting_iteratorIiNSA_11use_defaultESC_SC_EEEEEE10policy1000El6rndNumNSA_6detail15normal_iteratorINSA_10device_ptrIiEEEEJSD_EEEvT0_iT1_T2_DpNS2_10kernel_argIT3_EE,@"STO_CUDA_ENTRY STV_DEFAULT"
_ZN3cub18CUB_300001_SM_10006detail9transform16transform_kernelINS2_10policy_hubILb1EN4cuda3std3__45tupleIJN6thrust24THRUST_300001_SM_1000_NS17counting_iteratorIiNSA_11use_defaultESC_SC_EEEEEE10policy1000El6rndNumNSA_6detail15normal_iteratorINSA_10device_ptrIiEEEEJSD_EEEvT0_iT1_T2_DpNS2_10kernel_argIT3_EE:
.text._ZN3cub18CUB_300001_SM_10006detail9transform16transform_kernelINS2_10policy_hubILb1EN4cuda3std3__45tupleIJN6thrust24THRUST_300001_SM_1000_NS17counting_iteratorIiNSA_11use_defaultESC_SC_EEEEEE10policy1000El6rndNumNSA_6detail15normal_iteratorINSA_10device_ptrIiEEEEJSD_EEEvT0_iT1_T2_DpNS2_10kernel_argIT3_EE:
[----:B------:R-:W-:Y:S01]  /*0000*/  LDC R1, c[0x0][0x37c] ;  /* 0x0000df00ff017b82 */ /* 0x000fe20000000800 */
[----:B------:R-:W0:Y:S07]  /*0010*/  LDCU UR5, c[0x0][0x388] ;  /* 0x00007100ff0577ac */ /* 0x000e2e0008000800 */
[----:B------:R-:W1:Y:S01]  /*0020*/  S2UR UR4, SR_CTAID.X ;  /* 0x00000000000479c3 */ /* 0x000e620000002500 */
[----:B------:R-:W-:Y:S01]  /*0030*/  IMAD.MOV.U32 R19, RZ, RZ, 0x41dfffff ;  /* 0x41dfffffff137424 */ /* 0x000fe200078e00ff */
[----:B------:R-:W2:Y:S01]  /*0040*/  LDCU.64 UR6, c[0x0][0x380] ;  /* 0x00007000ff0677ac */ /* 0x000ea20008000a00 */
[----:B------:R-:W3:Y:S01]  /*0050*/  LDCU.64 UR16, c[0x0][0x358] ;  /* 0x00006b00ff1077ac */ /* 0x000ee20008000a00 */
[----:B------:R-:W-:Y:S01]  /*0060*/  UMOV UR18, 0xff800000 ;  /* 0xff80000000127882 */ /* 0x000fe20000000000 */
[----:B0-----:R-:W-:-:S04]  /*0070*/  USHF.L.U32 UR8, UR5, 0x7, URZ ;  /* 0x0000000705087899 */ /* 0x001fc800080006ff */
[----:B------:R-:W-:Y:S02]  /*0080*/  USHF.R.S32.HI UR11, URZ, 0x1f, UR8 ;  /* 0x0000001fff0b7899 */ /* 0x000fe40008011408 */
[----:B-1----:R-:W-:Y:S02]  /*0090*/  UIMAD.WIDE.U32 UR14, UR8, UR4, URZ ;  /* 0x00000004080e72a5 */ /* 0x002fe4000f8e00ff */
[----:B------:R-:W-:Y:S02]  /*00a0*/  UIMAD UR10, UR11, UR4, URZ ;  /* 0x000000040b0a72a4 */ /* 0x000fe4000f8e02ff */
[----:B--2---:R-:W-:Y:S02]  /*00b0*/  UIADD3 UR9, UP1, UPT, -UR14, UR6, URZ ;  /* 0x000000060e097290 */ /* 0x004fe4000ff3e1ff */
[----:B------:R-:W-:Y:S02]  /*00c0*/  UIADD3 UR10, UPT, UPT, UR15, UR10, URZ ;  /* 0x0000000a0f0a7290 */ /* 0x000fe4000fffe0ff */
[----:B------:R-:W-:-:S02]  /*00d0*/  UISETP.LT.U32.AND UP0, UPT, UR9, UR8, UPT ;  /* 0x000000080900728c */ /* 0x000fc4000bf01070 */
[----:B------:R-:W-:-:S04]  /*00e0*/  UIADD3.X UR4, UPT, UPT, ~UR10, UR7, URZ, UP1, !UPT ;  /* 0x000000070a047290 */ /* 0x000fc80008ffe5ff */
[----:B------:R-:W-:-:S04]  /*00f0*/  UISETP.LT.AND.EX UP0, UPT, UR4, UR11, UPT, UP0 ;  /* 0x0000000b0400728c */ /* 0x000fc8000bf01300 */
[----:B------:R-:W-:-:S03]  /*0100*/  USEL UR9, UR9, UR8, UP0 ;  /* 0x0000000809097287 */ /* 0x000fc60008000000 */
[----:B------:R-:W0:Y:S01]  /*0110*/  LDCU UR4, c[0x0][0x3b0] ;  /* 0x00007600ff0477ac */ /* 0x000e220008000800 */
[----:B------:R-:W-:-:S09]  /*0120*/  UISETP.NE.AND UP0, UPT, UR8, UR9, UPT ;  /* 0x000000090800728c */ /* 0x000fd2000bf05270 */
[----:B---3--:R-:W-:Y:S05]  /*0130*/  BRA.U !UP0, `(.L_x_0) ;  /* 0x0000001108a47547 */ /* 0x008fea000b800000 */
[----:B------:R-:W-:-:S06]  /*0140*/  UISETP.GE.AND UP0, UPT, UR5, 0x1, UPT ;  /* 0x000000010500788c */ /* 0x000fcc000bf06270 */
[----:B------:R-:W-:-:S13]  /*0150*/  PLOP3.LUT P0, PT, PT, PT, UP0, 0x80, 0x8 ;  /* 0x000000000008781c */ /* 0x000fda0003f0f008 */
[----:B0-----:R-:W-:Y:S05]  /*0160*/  @!P0 EXIT ;  /* 0x000000000000894d */ /* 0x001fea0003800000 */
[----:B------:R-:W0:Y:S01]  /*0170*/  S2R R4, SR_TID.X ;  /* 0x0000000000047919 */ /* 0x000e220000002100 */
[----:B------:R-:W-:Y:S01]  /*0180*/  UISETP.GE.U32.AND UP0, UPT, UR5, 0x4, UPT ;  /* 0x000000040500788c */ /* 0x000fe2000bf06070 */
[----:B------:R-:W-:Y:S01]  /*0190*/  IMAD.MOV.U32 R3, RZ, RZ, RZ ;  /* 0x000000ffff037224 */ /* 0x000fe200078e00ff */
[----:B------:R-:W-:-:S07]  /*01a0*/  ULOP3.LUT UR11, UR5, 0x3, URZ, 0xc0, !UPT ;  /* 0x00000003050b7892 */ /* 0x000fce000f8ec0ff */
[----:B------:R-:W-:Y:S05]  /*01b0*/  BRA.U !UP0, `(.L_x_1) ;  /* 0x0000000d08607547 */ /* 0x000fea000b800000 */
[----:B------:R-:W1:Y:S01]  /*01c0*/  LDC.64 R8, c[0x0][0x398] ;  /* 0x0000e600ff087b82 */ /* 0x000e620000000a00 */
[----:B------:R-:W2:Y:S01]  /*01d0*/  LDCU.64 UR12, c[0x0][0x3a8] ;  /* 0x00007500ff0c77ac */ /* 0x000ea20008000a00 */
[----:B------:R-:W-:Y:S01]  /*01e0*/  IMAD.MOV.U32 R2, RZ, RZ, RZ ;  /* 0x000000ffff027224 */ /* 0x000fe200078e00ff */
[----:B------:R-:W3:Y:S01]  /*01f0*/  LDCU UR6, c[0x0][0x3a0] ;  /* 0x00007400ff0677ac */ /* 0x000ee20008000800 */
[----:B------:R-:W-:Y:S02]  /*0200*/  ULOP3.LUT UR5, UR5, 0x7ffffffc, URZ, 0xc0, !UPT ;  /* 0x7ffffffc05057892 */ /* 0x000fe4000f8ec0ff */
[----:B------:R-:W-:-:S04]  /*0210*/  UIADD3 UR4, UPT, UPT, UR14, UR4, URZ ;  /* 0x000000040e047290 */ /* 0x000fc8000fffe0ff */
[----:B------:R-:W-:Y:S01]  /*0220*/  MOV R3, UR5 ;  /* 0x0000000500037c02 */ /* 0x000fe20008000f00 */
[----:B--2---:R-:W-:-:S04]  /*0230*/  ULEA UR7, UP0, UR14, UR12, 0x2 ;  /* 0x0000000c0e077291 */ /* 0x004fc8000f8010ff */
[----:B------:R-:W-:Y:S02]  /*0240*/  ULEA.HI.X UR8, UR14, UR13, UR10, 0x2, UP0 ;  /* 0x0000000d0e087291 */ /* 0x000fe400080f140a */
[----:B---3--:R-:W-:-:S12]  /*0250*/  UIMAD UR6, UR6, 0x2710, URZ ;  /* 0x00002710060678a4 */ /* 0x008fd8000f8e02ff */
.L_x_18:
[C---:B0-----:R-:W-:Y:S01]  /*0260*/  IMAD R0, R2.reuse, 0x80, R4 ;  /* 0x0000008002007824 */ /* 0x041fe200078e0204 */
[----:B--234-:R-:W-:Y:S01]  /*0270*/  MOV R7, UR8 ;  /* 0x0000000800077c02 */ /* 0x01cfe20008000f00 */
[----:B------:R-:W-:Y:S01]  /*0280*/  VIADD R2, R2, 0x4 ;  /* 0x0000000402027836 */ /* 0x000fe20000000000 */
[----:B------:R-:W-:Y:S01]  /*0290*/  BSSY.RECONVERGENT B1, `(.L_x_2) ;  /* 0x0000033000017945 */ /* 0x000fe20003800200 */
[----:B------:R-:W-:Y:S01]  /*02a0*/  IMAD.U32 R6, RZ, RZ, UR7 ;  /* 0x00000007ff067e24 */ /* 0x000fe2000f8e00ff */
[----:B------:R-:W-:Y:S02]  /*02b0*/  ISETP.GE.AND P0, PT, R0, UR9, PT ;  /* 0x0000000900007c0c */ /* 0x000fe4000bf06270 */
[----:B------:R-:W-:Y:S01]  /*02c0*/  ISETP.NE.AND P1, PT, R2, R3, PT ;  /* 0x000000030200720c */ /* 0x000fe20003f25270 */
[----:B------:R-:W-:-:S10]  /*02d0*/  IMAD.WIDE R6, R0, 0x4, R6 ;  /* 0x0000000400067825 */ /* 0x000fd400078e0206 */
[----:B------:R-:W-:Y:S05]  /*02e0*/  @P0 BRA `(.L_x_3) ;  /* 0x0000000000b40947 */ /* 0x000fea0003800000 */
[----:B------:R-:W-:Y:S01]  /*02f0*/  VIADD R5, R0, UR4 ;  /* 0x0000000400057c36 */ /* 0x000fe20008000000 */
[----:B------:R-:W0:Y:S01]  /*0300*/  MUFU.RCP64H R13, 2.14748262400000000000e+09 ;  /* 0x41dfffff000d7908 */ /* 0x000e220000001800 */
[----:B------:R-:W-:Y:S02]  /*0310*/  BSSY.RECONVERGENT B2, `(.L_x_4) ;  /* 0x0000023000027945 */ /* 0x000fe40003800200 */
[----:B------:R-:W-:-:S04]  /*0320*/  IMAD R10, R5, UR6, RZ ;  /* 0x00000006050a7c24 */ /* 0x000fc8000f8e02ff */
[----:B------:R-:W-:-:S04]  /*0330*/  IMAD.HI.U32 R11, R10, 0x3, RZ ;  /* 0x000000030a0b7827 */ /* 0x000fc800078e00ff */
[----:B------:R-:W-:-:S05]  /*0340*/  IMAD.IADD R12, R10, 0x1, -R11 ;  /* 0x000000010a0c7824 */ /* 0x000fca00078e0a0b */
[----:B------:R-:W-:-:S04]  /*0350*/  LEA.HI R12, R12, R11, RZ, 0x1f ;  /* 0x0000000b0c0c7211 */ /* 0x000fc800078ff8ff */
[----:B------:R-:W-:-:S05]  /*0360*/  SHF.R.U32.HI R11, RZ, 0x1e, R12 ;  /* 0x0000001eff0b7819 */ /* 0x000fca000001160c */
[----:B------:R-:W-:-:S05]  /*0370*/  IMAD R11, R11, -0x7fffffff, R10 ;  /* 0x800000010b0b7824 */ /* 0x000fca00078e020a */
[----:B------:R-:W-:Y:S02]  /*0380*/  VIMNMX.U32 R12, PT, PT, R11, 0x1, !PT ;  /* 0x000000010b0c7848 */ /* 0x000fe40007fe0000 */
[----:B------:R-:W-:-:S03]  /*0390*/  MOV R11, 0x41dfffff ;  /* 0x41dfffff000b7802 */ /* 0x000fc60000000f00 */
[----:B------:R-:W-:-:S05]  /*03a0*/  IMAD.HI.U32 R10, R12, 0x5e4789c9, RZ ;  /* 0x5e4789c90c0a7827 */ /* 0x000fca00078e00ff */
[----:B------:R-:W-:Y:S01]  /*03b0*/  SHF.R.U32.HI R15, RZ, 0xe, R10 ;  /* 0x0000000eff0f7819 */ /* 0x000fe2000001160a */
[----:B------:R-:W-:-:S04]  /*03c0*/  IMAD.MOV.U32 R10, RZ, RZ, -0x800000 ;  /* 0xff800000ff0a7424 */ /* 0x000fc800078e00ff */
[C---:B------:R-:W-:Y:S02]  /*03d0*/  IMAD R14, R15.reuse, -0xadc8, R12 ;  /* 0xffff52380f0e7824 */ /* 0x040fe400078e020c */
[----:B------:R-:W-:Y:S02]  /*03e0*/  IMAD.MOV.U32 R12, RZ, RZ, 0x1 ;  /* 0x00000001ff0c7424 */ /* 0x000fe400078e00ff */
[----:B------:R-:W-:Y:S02]  /*03f0*/  IMAD R17, R15, 0xd47, RZ ;  /* 0x00000d470f117824 */ /* 0x000fe400078e02ff */
[----:B------:R-:W-:Y:S02]  /*0400*/  IMAD R16, R14, 0xbc8f, RZ ;  /* 0x0000bc8f0e107824 */ /* 0x000fe400078e02ff */
[----:B0-----:R-:W-:Y:S01]  /*0410*/  DFMA R14, R12, -R10, 1 ;  /* 0x3ff000000c0e742b */ /* 0x001fe2000000080a */
[----:B------:R-:W-:Y:S02]  /*0420*/  LOP3.LUT R21, R17, 0x7fffffff, RZ, 0x3c, !PT ;  /* 0x7fffffff11157812 */ /* 0x000fe400078e3cff */
[----:B------:R-:W-:-:S05]  /*0430*/  ISETP.GE.U32.AND P0, PT, R16, R17, PT ;  /* 0x000000111000720c */ /* 0x000fca0003f06070 */
[----:B------:R-:W-:-:S08]  /*0440*/  DFMA R14, R14, R14, R14 ;  /* 0x0000000e0e0e722b */ /* 0x000fd0000000000e */
[----:B------:R-:W-:Y:S01]  /*0450*/  @P0 IMAD.MOV R21, RZ, RZ, -R17 ;  /* 0x000000ffff150224 */ /* 0x000fe200078e0a11 */
[----:B------:R-:W-:-:S04]  /*0460*/  DFMA R14, R12, R14, R12 ;  /* 0x0000000e0c0e722b */ /* 0x000fc8000000000c */
[----:B------:R-:W-:-:S04]  /*0470*/  IADD3 R16, PT, PT, R16, -0x1, R21 ;  /* 0xffffffff10107810 */ /* 0x000fc80007ffe015 */
[C---:B------:R-:W-:Y:S02]  /*0480*/  DFMA R12, R14.reuse, -R10, 1 ;  /* 0x3ff000000e0c742b */ /* 0x040fe4000000080a */
[----:B------:R-:W0:Y:S06]  /*0490*/  I2F.F64.U32 R16, R16 ;  /* 0x0000001000107312 */ /* 0x000e2c0000201800 */
[----:B------:R-:W-:-:S08]  /*04a0*/  DFMA R12, R14, R12, R14 ;  /* 0x0000000c0e0c722b */ /* 0x000fd0000000000e */
[----:B0-----:R-:W-:Y:S01]  /*04b0*/  DMUL R26, R16, R12 ;  /* 0x0000000c101a7228 */ /* 0x001fe20000000000 */
[----:B------:R-:W-:-:S07]  /*04c0*/  FSETP.GEU.AND P2, PT, |R17|, 6.5827683646048100446e-37, PT ;  /* 0x036000001100780b */ /* 0x000fce0003f4e200 */
[----:B------:R-:W-:-:S08]  /*04d0*/  DFMA R10, R26, -R10, R16 ;  /* 0x8000000a1a0a722b */ /* 0x000fd00000000010 */
[----:B------:R-:W-:-:S10]  /*04e0*/  DFMA R26, R12, R10, R26 ;  /* 0x0000000a0c1a722b */ /* 0x000fd4000000001a */
[----:B------:R-:W-:-:S05]  /*04f0*/  FFMA R10, RZ, 27.999998092651367188, R27 ;  /* 0x41dfffffff0a7823 */ /* 0x000fca000000001b */
[----:B------:R-:W-:-:S13]  /*0500*/  FSETP.GT.AND P0, PT, |R10|, 1.469367938527859385e-39, PT ;  /* 0x001000000a00780b */ /* 0x000fda0003f04200 */
[----:B------:R-:W-:Y:S05]  /*0510*/  @P0 BRA P2, `(.L_x_5) ;  /* 0x0000000000080947 */ /* 0x000fea0001000000 */
[----:B------:R-:W-:-:S07]  /*0520*/  MOV R30, 0x540 ;  /* 0x00000540001e7802 */ /* 0x000fce0000000f00 */
[----:B-1----:R-:W-:Y:S05]  /*0530*/  CALL.REL.NOINC `($__internal_0_$__cuda_sm20_div_rn_f64_full) ;  /* 0x0000002000087944 */ /* 0x002fea0003c00000 */
.L_x_5:
[----:B------:R-:W-:Y:S05]  /*0540*/  BSYNC.RECONVERGENT B2 ;  /* 0x0000000000027941 */ /* 0x000fea0003800200 */
.L_x_4:
[----:B------:R-:W-:Y:S01]  /*0550*/  IMAD.MOV.U32 R10, RZ, RZ, 0x0 ;  /* 0x00000000ff0a7424 */ /* 0x000fe200078e00ff */
[----:B------:R-:W-:-:S06]  /*0560*/  MOV R11, 0x40300000 ;  /* 0x40300000000b7802 */ /* 0x000fcc0000000f00 */
[----:B------:R-:W-:Y:S01]  /*0570*/  DFMA R26, R26, R10, 25 ;  /* 0x403900001a1a742b */ /* 0x000fe2000000000a */
[----:B-1----:R-:W-:-:S09]  /*0580*/  IMAD.WIDE R10, R5, 0x4, R8 ;  /* 0x00000004050a7825 */ /* 0x002fd200078e0208 */
[----:B------:R-:W0:Y:S02]  /*0590*/  F2I.F64.TRUNC R27, R26 ;  /* 0x0000001a001b7311 */ /* 0x000e24000030d100 */
[----:B0-----:R0:W-:Y:S04]  /*05a0*/  STG.E desc[UR16][R10.64], R27 ;  /* 0x0000001b0a007986 */ /* 0x0011e8000c101910 */
[----:B------:R0:W-:Y:S02]  /*05b0*/  STG.E desc[UR16][R6.64], R27 ;  /* 0x0000001b06007986 */ /* 0x0001e4000c101910 */
.L_x_3:
[----:B------:R-:W-:Y:S05]  /*05c0*/  BSYNC.RECONVERGENT B1 ;  /* 0x0000000000017941 */ /* 0x000fea0003800200 */
.L_x_2:
[----:B------:R-:W-:Y:S01]  /*05d0*/  VIADD R5, R0, 0x80 ;  /* 0x0000008000057836 */ /* 0x000fe20000000000 */
[----:B------:R-:W-:Y:S04]  /*05e0*/  BSSY.RECONVERGENT B1, `(.L_x_6) ;  /* 0x0000030000017945 */ /* 0x000fe80003800200 */
[----:B------:R-:W-:-:S13]  /*05f0*/  ISETP.GE.AND P0, PT, R5, UR9, PT ;  /* 0x0000000905007c0c */ /* 0x000fda000bf06270 */
[----:B------:R-:W-:Y:S05]  /*0600*/  @P0 BRA `(.L_x_7) ;  /* 0x0000000000b40947 */ /* 0x000fea0003800000 */
[----:B------:R-:W-:Y:S01]  /*0610*/  VIADD R5, R5, UR4 ;  /* 0x0000000405057c36 */ /* 0x000fe20008000000 */
[----:B------:R-:W2:Y:S01]  /*0620*/  MUFU.RCP64H R13, 2.14748262400000000000e+09 ;  /* 0x41dfffff000d7908 */ /* 0x000ea20000001800 */
[----:B------:R-:W-:Y:S02]  /*0630*/  BSSY.RECONVERGENT B2, `(.L_x_8) ;  /* 0x0000023000027945 */ /* 0x000fe40003800200 */
[----:B0-----:R-:W-:-:S04]  /*0640*/  IMAD R10, R5, UR6, RZ ;  /* 0x00000006050a7c24 */ /* 0x001fc8000f8e02ff */
[----:B------:R-:W-:-:S04]  /*0650*/  IMAD.HI.U32 R11, R10, 0x3, RZ ;  /* 0x000000030a0b7827 */ /* 0x000fc800078e00ff */
[----:B------:R-:W-:-:S05]  /*0660*/  IMAD.IADD R12, R10, 0x1, -R11 ;  /* 0x000000010a0c7824 */ /* 0x000fca00078e0a0b */
[----:B------:R-:W-:-:S04]  /*0670*/  LEA.HI R12, R12, R11, RZ, 0x1f ;  /* 0x0000000b0c0c7211 */ /* 0x000fc800078ff8ff */
[----:B------:R-:W-:-:S05]  /*0680*/  SHF.R.U32.HI R11, RZ, 0x1e, R12 ;  /* 0x0000001eff0b7819 */ /* 0x000fca000001160c */
[----:B------:R-:W-:-:S05]  /*0690*/  IMAD R11, R11, -0x7fffffff, R10 ;  /* 0x800000010b0b7824 */ /* 0x000fca00078e020a */
[----:B------:R-:W-:Y:S01]  /*06a0*/  VIMNMX.U32 R12, PT, PT, R11, 0x1, !PT ;  /* 0x000000010b0c7848 */ /* 0x000fe20007fe0000 */
[----:B------:R-:W-:-:S04]  /*06b0*/  IMAD.MOV.U32 R11, RZ, RZ, 0x41dfffff ;  /* 0x41dfffffff0b7424 */ /* 0x000fc800078e00ff */
[----:B------:R-:W-:-:S05]  /*06c0*/  IMAD.HI.U32 R10, R12, 0x5e4789c9, RZ ;  /* 0x5e4789c90c0a7827 */ /* 0x000fca00078e00ff */
[----:B------:R-:W-:Y:S02]  /*06d0*/  SHF.R.U32.HI R15, RZ, 0xe, R10 ;  /* 0x0000000eff0f7819 */ /* 0x000fe4000001160a */
[----:B------:R-:W-:-:S03]  /*06e0*/  MOV R10, 0xff800000 ;  /* 0xff800000000a7802 */ /* 0x000fc60000000f00 */
[C---:B------:R-:W-:Y:S02]  /*06f0*/  IMAD R14, R15.reuse, -0xadc8, R12 ;  /* 0xffff52380f0e7824 */ /* 0x040fe400078e020c */
[----:B------:R-:W-:Y:S02]  /*0700*/  IMAD.MOV.U32 R12, RZ, RZ, 0x1 ;  /* 0x00000001ff0c7424 */ /* 0x000fe400078e00ff */
[----:B------:R-:W-:Y:S02]  /*0710*/  IMAD R17, R15, 0xd47, RZ ;  /* 0x00000d470f117824 */ /* 0x000fe400078e02ff */
[----:B------:R-:W-:Y:S02]  /*0720*/  IMAD R16, R14, 0xbc8f, RZ ;  /* 0x0000bc8f0e107824 */ /* 0x000fe400078e02ff */
[----:B--2---:R-:W-:Y:S01]  /*0730*/  DFMA R14, R12, -R10, 1 ;  /* 0x3ff000000c0e742b */ /* 0x004fe2000000080a */
        /* <DEDUP_REMOVED lines=18> */
.L_x_9:
[----:B------:R-:W-:Y:S05]  /*0860*/  BSYNC.RECONVERGENT B2 ;  /* 0x0000000000027941 */ /* 0x000fea0003800200 */
.L_x_8:
[----:B------:R-:W-:Y:S01]  /*0870*/  MOV R10, 0x0 ;  /* 0x00000000000a7802 */ /* 0x000fe20000000f00 */
[----:B------:R-:W-:-:S06]  /*0880*/  IMAD.MOV.U32 R11, RZ, RZ, 0x40300000 ;  /* 0x40300000ff0b7424 */ /* 0x000fcc00078e00ff */
[----:B------:R-:W-:Y:S01]  /*0890*/  DFMA R26, R26, R10, 25 ;  /* 0x403900001a1a742b */ /* 0x000fe2000000000a */
[----:B-1----:R-:W-:-:S09]  /*08a0*/  IMAD.WIDE R10, R5, 0x4, R8 ;  /* 0x00000004050a7825 */ /* 0x002fd200078e0208 */
[----:B------:R-:W0:Y:S02]  /*08b0*/  F2I.F64.TRUNC R27, R26 ;  /* 0x0000001a001b7311 */ /* 0x000e24000030d100 */
[----:B0-----:R2:W-:Y:S04]  /*08c0*/  STG.E desc[UR16][R10.64], R27 ;  /* 0x0000001b0a007986 */ /* 0x0015e8000c101910 */
[----:B------:R2:W-:Y:S02]  /*08d0*/  STG.E desc[UR16][R6.64+0x200], R27 ;  /* 0x0002001b06007986 */ /* 0x0005e4000c101910 */
.L_x_7:
[----:B------:R-:W-:Y:S05]  /*08e0*/  BSYNC.RECONVERGENT B1 ;  /* 0x0000000000017941 */ /* 0x000fea0003800200 */
.L_x_6:
[----:B------:R-:W-:Y:S01]  /*08f0*/  VIADD R5, R0, 0x100 ;  /* 0x0000010000057836 */ /* 0x000fe20000000000 */
[----:B------:R-:W-:Y:S04]  /*0900*/  BSSY.RECONVERGENT B1, `(.L_x_10) ;  /* 0x0000030000017945 */ /* 0x000fe80003800200 */
[----:B------:R-:W-:-:S13]  /*0910*/  ISETP.GE.AND P0, PT, R5, UR9, PT ;  /* 0x0000000905007c0c */ /* 0x000fda000bf06270 */
[----:B------:R-:W-:Y:S05]  /*0920*/  @P0 BRA `(.L_x_11) ;  /* 0x0000000000b40947 */ /* 0x000fea0003800000 */
[----:B------:R-:W-:Y:S01]  /*0930*/  VIADD R5, R5, UR4 ;  /* 0x0000000405057c36 */ /* 0x000fe20008000000 */
[----:B------:R-:W3:Y:S01]  /*0940*/  MUFU.RCP64H R13, 2.14748262400000000000e+09 ;  /* 0x41dfffff000d7908 */ /* 0x000ee20000001800 */
[----:B------:R-:W-:Y:S02]  /*0950*/  BSSY.RECONVERGENT B2, `(.L_x_12) ;  /* 0x0000023000027945 */ /* 0x000fe40003800200 */
[----:B0-2---:R-:W-:-:S04]  /*0960*/  IMAD R10, R5, UR6, RZ ;  /* 0x00000006050a7c24 */ /* 0x005fc8000f8e02ff */
[----:B------:R-:W-:-:S05]  /*0970*/  IMAD.HI.U32 R11, R10, 0x3, RZ ;  /* 0x000000030a0b7827 */ /* 0x000fca00078e00ff */
[----:B------:R-:W-:-:S04]  /*0980*/  IADD3 R12, PT, PT, R10, -R11, RZ ;  /* 0x8000000b0a0c7210 */ /* 0x000fc80007ffe0ff */
[----:B------:R-:W-:-:S04]  /*0990*/  LEA.HI R12, R12, R11, RZ, 0x1f ;  /* 0x0000000b0c0c7211 */ /* 0x000fc800078ff8ff */
[----:B------:R-:W-:-:S05]  /*09a0*/  SHF.R.U32.HI R11, RZ, 0x1e, R12 ;  /* 0x0000001eff0b7819 */ /* 0x000fca000001160c */
[----:B------:R-:W-:-:S05]  /*09b0*/  IMAD R11, R11, -0x7fffffff, R10 ;  /* 0x800000010b0b7824 */ /* 0x000fca00078e020a */
[----:B------:R-:W-:Y:S01]  /*09c0*/  VIMNMX.U32 R12, PT, PT, R11, 0x1, !PT ;  /* 0x000000010b0c7848 */ /* 0x000fe20007fe0000 */
[----:B------:R-:W-:-:S04]  /*09d0*/  IMAD.MOV.U32 R11, RZ, RZ, 0x41dfffff ;  /* 0x41dfffffff0b7424 */ /* 0x000fc800078e00ff */
[----:B------:R-:W-:-:S05]  /*09e0*/  IMAD.HI.U32 R10, R12, 0x5e4789c9, RZ ;  /* 0x5e4789c90c0a7827 */ /* 0x000fca00078e00ff */
[----:B------:R-:W-:Y:S01]  /*09f0*/  SHF.R.U32.HI R15, RZ, 0xe, R10 ;  /* 0x0000000eff0f7819 */ /* 0x000fe2000001160a */
[----:B------:R-:W-:-:S04]  /*0a00*/  IMAD.MOV.U32 R10, RZ, RZ, -0x800000 ;  /* 0xff800000ff0a7424 */ /* 0x000fc800078e00ff */
[C---:B------:R-:W-:Y:S02]  /*0a10*/  IMAD R14, R15.reuse, -0xadc8, R12 ;  /* 0xffff52380f0e7824 */ /* 0x040fe400078e020c */
[----:B------:R-:W-:Y:S02]  /*0a20*/  IMAD.MOV.U32 R12, RZ, RZ, 0x1 ;  /* 0x00000001ff0c7424 */ /* 0x000fe400078e00ff */
[----:B------:R-:W-:Y:S02]  /*0a30*/  IMAD R17, R15, 0xd47, RZ ;  /* 0x00000d470f117824 */ /* 0x000fe400078e02ff */
[----:B------:R-:W-:Y:S02]  /*0a40*/  IMAD R16, R14, 0xbc8f, RZ ;  /* 0x0000bc8f0e107824 */ /* 0x000fe400078e02ff */
[----:B---3--:R-:W-:Y:S01]  /*0a50*/  DFMA R14, R12, -R10, 1 ;  /* 0x3ff000000c0e742b */ /* 0x008fe2000000080a */
[----:B------:R-:W-:Y:S02]  /*0a60*/  LOP3.LUT R21, R17, 0x7fffffff, RZ, 0x3c, !PT ;  /* 0x7fffffff11157812 */ /* 0x000fe400078e3cff */
[----:B------:R-:W-:-:S05]  /*0a70*/  ISETP.GE.U32.AND P0, PT, R16, R17, PT ;  /* 0x000000111000720c */ /* 0x000fca0003f06070 */
[----:B------:R-:W-:-:S08]  /*0a80*/  DFMA R14, R14, R14, R14 ;  /* 0x0000000e0e0e722b */ /* 0x000fd0000000000e */
[----:B------:R-:W-:Y:S01]  /*0a90*/  @P0 IADD3 R21, PT, PT, -R17, RZ, RZ ;  /* 0x000000ff11150210 */ /* 0x000fe20007ffe1ff */
[----:B------:R-:W-:-:S03]  /*0aa0*/  DFMA R14, R12, R14, R12 ;  /* 0x0000000e0c0e722b */ /* 0x000fc6000000000c */
[----:B------:R-:W-:-:S05]  /*0ab0*/  IADD3 R16, PT, PT, R16, -0x1, R21 ;  /* 0xffffffff10107810 */ /* 0x000fca0007ffe015 */
[C---:B------:R-:W-:Y:S01]  /*0ac0*/  DFMA R12, R14.reuse, -R10, 1 ;  /* 0x3ff000000e0c742b */ /* 0x040fe2000000080a */
[----:B------:R-:W0:Y:S07]  /*0ad0*/  I2F.F64.U32 R16, R16 ;  /* 0x0000001000107312 */ /* 0x000e2e0000201800 */
        /* <DEDUP_REMOVED lines=10> */
.L_x_13:
[----:B------:R-:W-:Y:S05]  /*0b80*/  BSYNC.RECONVERGENT B2 ;  /* 0x0000000000027941 */ /* 0x000fea0003800200 */
.L_x_12:
[----:B------:R-:W-:Y:S02]  /*0b90*/  IMAD.MOV.U32 R10, RZ, RZ, 0x0 ;  /* 0x00000000ff0a7424 */ /* 0x000fe400078e00ff */
[----:B------:R-:W-:-:S06]  /*0ba0*/  IMAD.MOV.U32 R11, RZ, RZ, 0x40300000 ;  /* 0x40300000ff0b7424 */ /* 0x000fcc00078e00ff */
[----:B------:R-:W-:Y:S01]  /*0bb0*/  DFMA R26, R26, R10, 25 ;  /* 0x403900001a1a742b */ /* 0x000fe2000000000a */
[----:B-1----:R-:W-:-:S09]  /*0bc0*/  IMAD.WIDE R10, R5, 0x4, R8 ;  /* 0x00000004050a7825 */ /* 0x002fd200078e0208 */
[----:B------:R-:W0:Y:S02]  /*0bd0*/  F2I.F64.TRUNC R27, R26 ;  /* 0x0000001a001b7311 */ /* 0x000e24000030d100 */
[----:B0-----:R3:W-:Y:S04]  /*0be0*/  STG.E desc[UR16][R10.64], R27 ;  /* 0x0000001b0a007986 */ /* 0x0017e8000c101910 */
[----:B------:R3:W-:Y:S02]  /*0bf0*/  STG.E desc[UR16][R6.64+0x400], R27 ;  /* 0x0004001b06007986 */ /* 0x0007e4000c101910 */
.L_x_11:
[----:B------:R-:W-:Y:S05]  /*0c00*/  BSYNC.RECONVERGENT B1 ;  /* 0x0000000000017941 */ /* 0x000fea0003800200 */
.L_x_10:
[----:B------:R-:W-:Y:S01]  /*0c10*/  VIADD R0, R0, 0x180 ;  /* 0x0000018000007836 */ /* 0x000fe20000000000 */
[----:B------:R-:W-:Y:S04]  /*0c20*/  BSSY.RECONVERGENT B1, `(.L_x_14) ;  /* 0x0000030000017945 */ /* 0x000fe80003800200 */
[----:B------:R-:W-:-:S13]  /*0c30*/  ISETP.GE.AND P0, PT, R0, UR9, PT ;  /* 0x0000000900007c0c */ /* 0x000fda000bf06270 */
[----:B------:R-:W-:Y:S05]  /*0c40*/  @P0 BRA `(.L_x_15) ;  /* 0x0000000000b40947 */ /* 0x000fea0003800000 */
[----:B------:R-:W-:Y:S01]  /*0c50*/  IADD3 R0, PT, PT, R0, UR4, RZ ;  /* 0x0000000400007c10 */ /* 0x000fe2000fffe0ff */
[----:B------:R-:W4:Y:S01]  /*0c60*/  MUFU.RCP64H R13, 2.14748262400000000000e+09 ;  /* 0x41dfffff000d7908 */ /* 0x000f220000001800 */
[----:B------:R-:W-:Y:S01]  /*0c70*/  IMAD.MOV.U32 R12, RZ, RZ, 0x1 ;  /* 0x00000001ff0c7424 */ /* 0x000fe200078e00ff */
[----:B------:R-:W-:Y:S02]  /*0c80*/  BSSY.RECONVERGENT B2, `(.L_x_16) ;  /* 0x0000022000027945 */ /* 0x000fe40003800200 */
[----:B------:R-:W-:-:S04]  /*0c90*/  IMAD R5, R0, UR6, RZ ;  /* 0x0000000600057c24 */ /* 0x000fc8000f8e02ff */
[----:B0-23--:R-:W-:-:S04]  /*0ca0*/  IMAD.HI.U32 R10, R5, 0x3, RZ ;  /* 0x00000003050a7827 */ /* 0x00dfc800078e00ff */
[----:B------:R-:W-:-:S05]  /*0cb0*/  IMAD.IADD R11, R5, 0x1, -R10 ;  /* 0x00000001050b7824 */ /* 0x000fca00078e0a0a */
[----:B------:R-:W-:-:S04]  /*0cc0*/  LEA.HI R11, R11, R10, RZ, 0x1f ;  /* 0x0000000a0b0b7211 */ /* 0x000fc800078ff8ff */
[----:B------:R-:W-:Y:S02]  /*0cd0*/  SHF.R.U32.HI R10, RZ, 0x1e, R11 ;  /* 0x0000001eff0a7819 */ /* 0x000fe4000001160b */
[----:B------:R-:W-:-:S03]  /*0ce0*/  MOV R11, 0x41dfffff ;  /* 0x41dfffff000b7802 */ /* 0x000fc60000000f00 */
[----:B------:R-:W-:-:S05]  /*0cf0*/  IMAD R10, R10, -0x7fffffff, R5 ;  /* 0x800000010a0a7824 */ /* 0x000fca00078e0205 */
[----:B------:R-:W-:-:S05]  /*0d00*/  VIMNMX.U32 R5, PT, PT, R10, 0x1, !PT ;  /* 0x000000010a057848 */ /* 0x000fca0007fe0000 */
[----:B------:R-:W-:-:S05]  /*0d10*/  IMAD.HI.U32 R10, R5, 0x5e4789c9, RZ ;  /* 0x5e4789c9050a7827 */ /* 0x000fca00078e00ff */
[----:B------:R-:W-:Y:S01]  /*0d20*/  SHF.R.U32.HI R14, RZ, 0xe, R10 ;  /* 0x0000000eff0e7819 */ /* 0x000fe2000001160a */
[----:B------:R-:W-:-:S04]  /*0d30*/  IMAD.MOV.U32 R10, RZ, RZ, -0x800000 ;  /* 0xff800000ff0a7424 */ /* 0x000fc800078e00ff */
[C---:B------:R-:W-:Y:S02]  /*0d40*/  IMAD R5, R14.reuse, -0xadc8, R5 ;  /* 0xffff52380e057824 */ /* 0x040fe400078e0205 */
[----:B------:R-:W-:Y:S01]  /*0d50*/  IMAD R16, R14, 0xd47, RZ ;  /* 0x00000d470e107824 */ /* 0x000fe200078e02ff */
[----:B----4-:R-:W-:Y:S01]  /*0d60*/  DFMA R14, R12, -R10, 1 ;  /* 0x3ff000000c0e742b */ /* 0x010fe2000000080a */
[----:B------:R-:W-:-:S03]  /*0d70*/  IMAD R5, R5, 0xbc8f, RZ ;  /* 0x0000bc8f05057824 */ /* 0x000fc600078e02ff */
[----:B------:R-:W-:Y:S02]  /*0d80*/  LOP3.LUT R18, R16, 0x7fffffff, RZ, 0x3c, !PT ;  /* 0x7fffffff10127812 */ /* 0x000fe400078e3cff */
[----:B------:R-:W-:Y:S02]  /*0d90*/  ISETP.GE.U32.AND P0, PT, R5, R16, PT ;  /* 0x000000100500720c */ /* 0x000fe40003f06070 */
[----:B------:R-:W-:-:S08]  /*0da0*/  DFMA R14, R14, R14, R14 ;  /* 0x0000000e0e0e722b */ /* 0x000fd0000000000e */
[----:B------:R-:W-:-:S03]  /*0db0*/  DFMA R14, R12, R14, R12 ;  /* 0x0000000e0c0e722b */ /* 0x000fc6000000000c */
[----:B------:R-:W-:-:S05]  /*0dc0*/  @P0 IMAD.MOV R18, RZ, RZ, -R16 ;  /* 0x000000ffff120224 */ /* 0x000fca00078e0a10 */
[----:B------:R-:W-:Y:S01]  /*0dd0*/  IADD3 R16, PT, PT, R5, -0x1, R18 ;  /* 0xffffffff05107810 */ /* 0x000fe20007ffe012 */
[----:B------:R-:W-:-:S05]  /*0de0*/  DFMA R12, R14, -R10, 1 ;  /* 0x3ff000000e0c742b */ /* 0x000fca000000080a */
[----:B------:R-:W0:Y:S03]  /*0df0*/  I2F.F64.U32 R16, R16 ;  /* 0x0000001000107312 */ /* 0x000e260000201800 */
        /* <DEDUP_REMOVED lines=10> */
.L_x_17:
[----:B------:R-:W-:Y:S05]  /*0ea0*/  BSYNC.RECONVERGENT B2 ;  /* 0x0000000000027941 */ /* 0x000fea0003800200 */
.L_x_16:
[----:B------:R-:W-:Y:S01]  /*0eb0*/  MOV R10, 0x0 ;  /* 0x00000000000a7802 */ /* 0x000fe20000000f00 */
[----:B------:R-:W-:-:S06]  /*0ec0*/  IMAD.MOV.U32 R11, RZ, RZ, 0x40300000 ;  /* 0x40300000ff0b7424 */ /* 0x000fcc00078e00ff */
[----:B------:R-:W-:Y:S01]  /*0ed0*/  DFMA R26, R26, R10, 25 ;  /* 0x403900001a1a742b */ /* 0x000fe2000000000a */
[----:B-1----:R-:W-:-:S09]  /*0ee0*/  IMAD.WIDE R10, R0, 0x4, R8 ;  /* 0x00000004000a7825 */ /* 0x002fd200078e0208 */
[----:B------:R-:W0:Y:S02]  /*0ef0*/  F2I.F64.TRUNC R27, R26 ;  /* 0x0000001a001b7311 */ /* 0x000e24000030d100 */
[----:B0-----:R4:W-:Y:S04]  /*0f00*/  STG.E desc[UR16][R10.64], R27 ;  /* 0x0000001b0a007986 */ /* 0x0019e8000c101910 */
[----:B------:R4:W-:Y:S02]  /*0f10*/  STG.E desc[UR16][R6.64+0x600], R27 ;  /* 0x0006001b06007986 */ /* 0x0009e4000c101910 */
.L_x_15:
[----:B------:R-:W-:Y:S05]  /*0f20*/  BSYNC.RECONVERGENT B1 ;  /* 0x0000000000017941 */ /* 0x000fea0003800200 */
.L_x_14:
[----:B------:R-:W-:Y:S05]  /*0f30*/  @P1 BRA `(.L_x_18) ;  /* 0xfffffff000c81947 */ /* 0x000fea000383ffff */
.L_x_1:
[----:B------:R-:W-:-:S13]  /*0f40*/  ISETP.NE.AND P0, PT, RZ, UR11, PT ;  /* 0x0000000bff007c0c */ /* 0x000fda000bf05270 */
[----:B------:R-:W-:Y:S05]  /*0f50*/  @!P0 EXIT ;  /* 0x000000000000894d */ /* 0x000fea0003800000 */
[----:B------:R-:W5:Y:S01]  /*0f60*/  LDCU UR6, c[0x0][0x3b0] ;  /* 0x00007600ff0677ac */ /* 0x000f620008000800 */
[----:B------:R-:W1:Y:S01]  /*0f70*/  LDC R0, c[0x0][0x3a0] ;  /* 0x0000e800ff007b82 */ /* 0x000e620000000800 */
[----:B------:R-:W5:Y:S01]  /*0f80*/  LDCU UR7, c[0x0][0x3a0] ;  /* 0x00007400ff0777ac */ /* 0x000f620008000800 */
[----:B------:R-:W5:Y:S06]  /*0f90*/  LDCU.64 UR4, c[0x0][0x3a8] ;  /* 0x00007500ff0477ac */ /* 0x000f6c0008000a00 */
[----:B0-234-:R-:W0:Y:S01]  /*0fa0*/  LDC.64 R6, c[0x0][0x398] ;  /* 0x0000e600ff067b82 */ /* 0x01de220000000a00 */
[----:B-----5:R-:W-:Y:S01]  /*0fb0*/  IMAD.U32 R5, RZ, RZ, UR6 ;  /* 0x00000006ff057e24 */ /* 0x020fe2000f8e00ff */
[----:B------:R-:W-:-:S04]  /*0fc0*/  UIADD3 UR6, UPT, UPT, -UR11, URZ, URZ ;  /* 0x000000ff0b067290 */ /* 0x000fc8000fffe1ff */
[--C-:B------:R-:W-:Y:S01]  /*0fd0*/  IADD3 R2, PT, PT, R5, UR14, R4.reuse ;  /* 0x0000000e05027c10 */ /* 0x100fe2000fffe004 */
[C---:B------:R-:W-:Y:S01]  /*0fe0*/  IMAD R4, R3.reuse, 0x80, R4 ;  /* 0x0000008003047824 */ /* 0x040fe200078e0204 */
[----:B------:R-:W-:Y:S02]  /*0ff0*/  ULEA UR4, UP0, UR14, UR4, 0x2 ;  /* 0x000000040e047291 */ /* 0x000fe4000f8010ff */
[----:B------:R-:W-:Y:S02]  /*1000*/  LEA R2, R3, R2, 0x7 ;  /* 0x0000000203027211 */ /* 0x000fe400078e38ff */
[----:B------:R-:W-:-:S03]  /*1010*/  ULEA.HI.X UR5, UR14, UR5, UR10, 0x2, UP0 ;  /* 0x000000050e057291 */ /* 0x000fc600080f140a */
[----:B------:R-:W-:-:S04]  /*1020*/  IMAD R5, R2, UR7, RZ ;  /* 0x0000000702057c24 */ /* 0x000fc8000f8e02ff */
[----:B------:R-:W-:-:S07]  /*1030*/  IMAD R3, R5, 0x2710, RZ ;  /* 0x0000271005037824 */ /* 0x000fce00078e02ff */
.L_x_23:
[----:B------:R-:W-:Y:S01]  /*1040*/  ISETP.GE.AND P0, PT, R4, UR9, PT ;  /* 0x0000000904007c0c */ /* 0x000fe2000bf06270 */
[----:B------:R-:W-:Y:S01]  /*1050*/  UIADD3 UR6, UPT, UPT, UR6, 0x1, URZ ;  /* 0x0000000106067890 */ /* 0x000fe2000fffe0ff */
[----:B------:R-:W-:Y:S03]  /*1060*/  BSSY.RECONVERGENT B1, `(.L_x_19) ;  /* 0x0000031000017945 */ /* 0x000fe60003800200 */
[----:B------:R-:W-:-:S08]  /*1070*/  UISETP.NE.AND UP0, UPT, UR6, URZ, UPT ;  /* 0x000000ff0600728c */ /* 0x000fd0000bf05270 */
[----:B--2---:R-:W-:Y:S05]  /*1080*/  @P0 BRA `(.L_x_20) ;  /* 0x0000000000b80947 */ /* 0x004fea0003800000 */
[C---:B-1----:R-:W-:Y:S01]  /*1090*/  IMAD.HI.U32 R8, R3.reuse, 0x3, RZ ;  /* 0x0000000303087827 */ /* 0x042fe200078e00ff */
[----:B------:R-:W1:Y:S01]  /*10a0*/  MUFU.RCP64H R11, 2.14748262400000000000e+09 ;  /* 0x41dfffff000b7908 */ /* 0x000e620000001800 */
[----:B------:R-:W-:Y:S02]  /*10b0*/  BSSY.RECONVERGENT B2, `(.L_x_21) ;  /* 0x0000021000027945 */ /* 0x000fe40003800200 */
[----:B------:R-:W-:Y:S02]  /*10c0*/  IMAD.IADD R5, R3, 0x1, -R8 ;  /* 0x0000000103057824 */ /* 0x000fe400078e0a08 */
[----:B------:R-:W-:Y:S02]  /*10d0*/  IMAD.MOV.U32 R9, RZ, RZ, 0x41dfffff ;  /* 0x41dfffffff097424 */ /* 0x000fe400078e00ff */
[----:B------:R-:W-:Y:S01]  /*10e0*/  IMAD.MOV.U32 R10, RZ, RZ, 0x1 ;  /* 0x00000001ff0a7424 */ /* 0x000fe200078e00ff */
[----:B------:R-:W-:-:S04]  /*10f0*/  LEA.HI R5, R5, R8, RZ, 0x1f ;  /* 0x0000000805057211 */ /* 0x000fc800078ff8ff */
[----:B------:R-:W-:-:S05]  /*1100*/  SHF.R.U32.HI R8, RZ, 0x1e, R5 ;  /* 0x0000001eff087819 */ /* 0x000fca0000011605 */
[----:B------:R-:W-:-:S05]  /*1110*/  IMAD R8, R8, -0x7fffffff, R3 ;  /* 0x8000000108087824 */ /* 0x000fca00078e0203 */
[----:B------:R-:W-:-:S05]  /*1120*/  VIMNMX.U32 R5, PT, PT, R8, 0x1, !PT ;  /* 0x0000000108057848 */ /* 0x000fca0007fe0000 */
[----:B------:R-:W-:-:S05]  /*1130*/  IMAD.HI.U32 R8, R5, 0x5e4789c9, RZ ;  /* 0x5e4789c905087827 */ /* 0x000fca00078e00ff */
[----:B------:R-:W-:Y:S02]  /*1140*/  SHF.R.U32.HI R12, RZ, 0xe, R8 ;  /* 0x0000000eff0c7819 */ /* 0x000fe40000011608 */
[----:B------:R-:W-:-:S03]  /*1150*/  MOV R8, 0xff800000 ;  /* 0xff80000000087802 */ /* 0x000fc60000000f00 */
[C---:B------:R-:W-:Y:S02]  /*1160*/  IMAD R5, R12.reuse, -0xadc8, R5 ;  /* 0xffff52380c057824 */ /* 0x040fe400078e0205 */
[----:B------:R-:W-:Y:S01]  /*1170*/  IMAD R14, R12, 0xd47, RZ ;  /* 0x00000d470c0e7824 */ /* 0x000fe200078e02ff */
[----:B-1----:R-:W-:Y:S01]  /*1180*/  DFMA R12, R10, -R8, 1 ;  /* 0x3ff000000a0c742b */ /* 0x002fe20000000808 */
[----:B------:R-:W-:-:S03]  /*1190*/  IMAD R5, R5, 0xbc8f, RZ ;  /* 0x0000bc8f05057824 */ /* 0x000fc600078e02ff */
[----:B------:R-:W-:Y:S02]  /*11a0*/  LOP3.LUT R16, R14, 0x7fffffff, RZ, 0x3c, !PT ;  /* 0x7fffffff0e107812 */ /* 0x000fe400078e3cff */
[----:B------:R-:W-:Y:S02]  /*11b0*/  ISETP.GE.U32.AND P0, PT, R5, R14, PT ;  /* 0x0000000e0500720c */ /* 0x000fe40003f06070 */
[----:B------:R-:W-:-:S08]  /*11c0*/  DFMA R12, R12, R12, R12 ;  /* 0x0000000c0c0c722b */ /* 0x000fd0000000000c */
[----:B------:R-:W-:-:S03]  /*11d0*/  DFMA R12, R10, R12, R10 ;  /* 0x0000000c0a0c722b */ /* 0x000fc6000000000a */
[----:B------:R-:W-:-:S04]  /*11e0*/  @P0 IADD3 R16, PT, PT, -R14, RZ, RZ ;  /* 0x000000ff0e100210 */ /* 0x000fc80007ffe1ff */
[----:B------:R-:W-:Y:S01]  /*11f0*/  IADD3 R16, PT, PT, R5, -0x1, R16 ;  /* 0xffffffff05107810 */ /* 0x000fe20007ffe010 */
[----:B------:R-:W-:-:S05]  /*1200*/  DFMA R10, R12, -R8, 1 ;  /* 0x3ff000000c0a742b */ /* 0x000fca0000000808 */
[----:B------:R-:W1:Y:S03]  /*1210*/  I2F.F64.U32 R16, R16 ;  /* 0x0000001000107312 */ /* 0x000e660000201800 */
[----:B------:R-:W-:-:S08]  /*1220*/  DFMA R10, R12, R10, R12 ;  /* 0x0000000a0c0a722b */ /* 0x000fd0000000000c */
[----:B-1----:R-:W-:Y:S01]  /*1230*/  DMUL R26, R10, R16 ;  /* 0x000000100a1a7228 */ /* 0x002fe20000000000 */
[----:B------:R-:W-:-:S07]  /*1240*/  FSETP.GEU.AND P1, PT, |R17|, 6.5827683646048100446e-37, PT ;  /* 0x036000001100780b */ /* 0x000fce0003f2e200 */
[----:B------:R-:W-:-:S08]  /*1250*/  DFMA R8, R26, -R8, R16 ;  /* 0x800000081a08722b */ /* 0x000fd00000000010 */
[----:B------:R-:W-:-:S10]  /*1260*/  DFMA R26, R10, R8, R26 ;  /* 0x000000080a1a722b */ /* 0x000fd4000000001a */
[----:B------:R-:W-:-:S05]  /*1270*/  FFMA R5, RZ, 27.999998092651367188, R27 ;  /* 0x41dfffffff057823 */ /* 0x000fca000000001b */
[----:B------:R-:W-:-:S13]  /*1280*/  FSETP.GT.AND P0, PT, |R5|, 1.469367938527859385e-39, PT ;  /* 0x001000000500780b */ /* 0x000fda0003f04200 */
[----:B------:R-:W-:Y:S05]  /*1290*/  @P0 BRA P1, `(.L_x_22) ;  /* 0x0000000000080947 */ /* 0x000fea0000800000 */
[----:B------:R-:W-:-:S07]  /*12a0*/  MOV R30, 0x12c0 ;  /* 0x000012c0001e7802 */ /* 0x000fce0000000f00 */
[----:B0-----:R-:W-:Y:S05]  /*12b0*/  CALL.REL.NOINC `($__internal_0_$__cuda_sm20_div_rn_f64_full) ;  /* 0x0000001000a87944 */ /* 0x001fea0003c00000 */
.L_x_22:
[----:B------:R-:W-:Y:S05]  /*12c0*/  BSYNC.RECONVERGENT B2 ;  /* 0x0000000000027941 */ /* 0x000fea0003800200 */
.L_x_21:
[----:B------:R-:W-:Y:S01]  /*12d0*/  IMAD.MOV.U32 R8, RZ, RZ, 0x0 ;  /* 0x00000000ff087424 */ /* 0x000fe200078e00ff */
[----:B------:R-:W-:Y:S01]  /*12e0*/  MOV R10, UR4 ;  /* 0x00000004000a7c02 */ /* 0x000fe20008000f00 */
[----:B------:R-:W-:Y:S02]  /*12f0*/  IMAD.MOV.U32 R9, RZ, RZ, 0x40300000 ;  /* 0x40300000ff097424 */ /* 0x000fe400078e00ff */
[----:B------:R-:W-:-:S04]  /*1300*/  IMAD.U32 R11, RZ, RZ, UR5 ;  /* 0x00000005ff0b7e24 */ /* 0x000fc8000f8e00ff */
[----:B------:R-:W-:Y:S01]  /*1310*/  DFMA R26, R26, R8, 25 ;  /* 0x403900001a1a742b */ /* 0x000fe20000000008 */
[----:B------:R-:W-:-:S04]  /*1320*/  IMAD.WIDE R10, R4, 0x4, R10 ;  /* 0x00000004040a7825 */ /* 0x000fc800078e020a */
[----:B0-----:R-:W-:-:S05]  /*1330*/  IMAD.WIDE R8, R2, 0x4, R6 ;  /* 0x0000000402087825 */ /* 0x001fca00078e0206 */
[----:B------:R-:W0:Y:S02]  /*1340*/  F2I.F64.TRUNC R27, R26 ;  /* 0x0000001a001b7311 */ /* 0x000e24000030d100 */
[----:B0-----:R2:W-:Y:S04]  /*1350*/  STG.E desc[UR16][R8.64], R27 ;  /* 0x0000001b08007986 */ /* 0x0015e8000c101910 */
[----:B------:R2:W-:Y:S02]  /*1360*/  STG.E desc[UR16][R10.64], R27 ;  /* 0x0000001b0a007986 */ /* 0x0005e4000c101910 */
.L_x_20:
[----:B------:R-:W-:Y:S05]  /*1370*/  BSYNC.RECONVERGENT B1 ;  /* 0x0000000000017941 */ /* 0x000fea0003800200 */
.L_x_19:
[----:B------:R-:W-:Y:S01]  /*1380*/  VIADD R4, R4, 0x80 ;  /* 0x0000008004047836 */ /* 0x000fe20000000000 */
[----:B------:R-:W-:Y:S01]  /*1390*/  IADD3 R2, PT, PT, R2, 0x80, RZ ;  /* 0x0000008002027810 */ /* 0x000fe20007ffe0ff */
[----:B-1----:R-:W-:Y:S01]  /*13a0*/  IMAD R3, R0, 0x138800, R3 ;  /* 0x0013880000037824 */ /* 0x002fe200078e0203 */
[----:B------:R-:W-:Y:S06]  /*13b0*/  BRA.U UP0, `(.L_x_23) ;  /* 0xfffffffd00207547 */ /* 0x000fec000b83ffff */
[----:B------:R-:W-:Y:S05]  /*13c0*/  EXIT ;  /* 0x000000000000794d */ /* 0x000fea0003800000 */
.L_x_0:
        /* <DEDUP_REMOVED lines=8> */
[----:B------:R-:W1:Y:S01]  /*1450*/  LDCU.64 UR8, c[0x0][0x3a8] ;  /* 0x00007500ff0877ac */ /* 0x000e620008000a00 */
[----:B------:R-:W2:Y:S01]  /*1460*/  LDC.64 R10, c[0x0][0x398] ;  /* 0x0000e600ff0a7b82 */ /* 0x000ea20000000a00 */
[----:B------:R-:W-:Y:S01]  /*1470*/  IMAD.U32 R0, RZ, RZ, UR4 ;  /* 0x00000004ff007e24 */ /* 0x000fe2000f8e00ff */
[----:B0-----:R-:W-:Y:S01]  /*1480*/  MOV R8, R29 ;  /* 0x0000001d00087202 */ /* 0x001fe20000000f00 */
[----:B------:R-:W0:Y:S03]  /*1490*/  LDCU UR7, c[0x0][0x3a0] ;  /* 0x00007400ff0777ac */ /* 0x000e260008000800 */
[----:B------:R-:W-:Y:S01]  /*14a0*/  IADD3 R9, PT, PT, R0, UR14, R29 ;  /* 0x0000000e00097c10 */ /* 0x000fe2000fffe01d */
[----:B------:R-:W-:-:S03]  /*14b0*/  ULOP3.LUT UR6, UR5, 0x7ffffffc, URZ, 0xc0, !UPT ;  /* 0x7ffffffc05067892 */ /* 0x000fc6000f8ec0ff */
[C---:B------:R-:W-:Y:S01]  /*14c0*/  IADD3 R4, PT, PT, R9.reuse, 0x100, RZ ;  /* 0x0000010009047810 */ /* 0x040fe20007ffe0ff */
[C---:B------:R-:W-:Y:S01]  /*14d0*/  VIADD R6, R9.reuse, 0x180 ;  /* 0x0000018009067836 */ /* 0x040fe20000000000 */
[----:B------:R-:W-:Y:S01]  /*14e0*/  UIADD3 UR11, UPT, UPT, -UR6, URZ, URZ ;  /* 0x000000ff060b7290 */ /* 0x000fe2000fffe1ff */
[----:B------:R-:W-:Y:S02]  /*14f0*/  VIADD R5, R9, 0x80 ;  /* 0x0000008009057836 */ /* 0x000fe40000000000 */
[----:B------:R-:W-:Y:S01]  /*1500*/  IMAD.U32 R28, RZ, RZ, UR6 ;  /* 0x00000006ff1c7e24 */ /* 0x000fe2000f8e00ff */
[----:B-1----:R-:W-:Y:S02]  /*1510*/  ULEA UR8, UP0, UR14, UR8, 0x2 ;  /* 0x000000080e087291 */ /* 0x002fe4000f8010ff */
[----:B0-----:R-:W-:Y:S02]  /*1520*/  UIMAD UR7, UR7, 0x2710, URZ ;  /* 0x00002710070778a4 */ /* 0x001fe4000f8e02ff */
[----:B------:R-:W-:-:S02]  /*1530*/  ULEA.HI.X UR9, UR14, UR9, UR10, 0x2, UP0 ;  /* 0x000000090e097291 */ /* 0x000fc400080f140a */
[----:B------:R-:W-:Y:S02]  /*1540*/  UIADD3 UR4, UP0, UPT, UR8, 0x400, URZ ;  /* 0x0000040008047890 */ /* 0x000fe4000ff1e0ff */
[----:B------:R-:W-:Y:S02]  /*1550*/  IMAD R7, R9, UR7, RZ ;  /* 0x0000000709077c24 */ /* 0x000fe4000f8e02ff */
[----:B------:R-:W-:Y:S01]  /*1560*/  IMAD R6, R6, UR7, RZ ;  /* 0x0000000706067c24 */ /* 0x000fe2000f8e02ff */
[----:B------:R-:W-:Y:S01]  /*1570*/  UIADD3.X UR5, UPT, UPT, URZ, UR9, URZ, UP0, !UPT ;  /* 0x00000009ff057290 */ /* 0x000fe200087fe4ff */
[----:B------:R-:W-:Y:S02]  /*1580*/  IMAD R5, R5, UR7, RZ ;  /* 0x0000000705057c24 */ /* 0x000fe4000f8e02ff */
[----:B------:R-:W-:-:S09]  /*1590*/  IMAD R4, R4, UR7, RZ ;  /* 0x0000000704047c24 */ /* 0x000fd2000f8e02ff */
.L_x_33:
[C---:B------:R-:W-:Y:S01]  /*15a0*/  IMAD.HI.U32 R0, R7.reuse, 0x3, RZ ;  /* 0x0000000307007827 */ /* 0x040fe200078e00ff */
[----:B-1----:R-:W0:Y:S01]  /*15b0*/  MUFU.RCP64H R13, 2.14748262400000000000e+09 ;  /* 0x41dfffff000d7908 */ /* 0x002e220000001800 */
[----:B------:R-:W-:Y:S02]  /*15c0*/  BSSY.RECONVERGENT B1, `(.L_x_25) ;  /* 0x0000034000017945 */ /* 0x000fe40003800200 */
[----:B------:R-:W-:Y:S02]  /*15d0*/  IMAD.IADD R3, R7, 0x1, -R0 ;  /* 0x0000000107037824 */ /* 0x000fe400078e0a00 */
[----:B------:R-:W-:-:S03]  /*15e0*/  IMAD.MOV.U32 R12, RZ, RZ, 0x1 ;  /* 0x00000001ff0c7424 */ /* 0x000fc600078e00ff */
[----:B------:R-:W-:-:S04]  /*15f0*/  LEA.HI R3, R3, R0, RZ, 0x1f ;  /* 0x0000000003037211 */ /* 0x000fc800078ff8ff */
[----:B------:R-:W-:Y:S01]  /*1600*/  SHF.R.U32.HI R0, RZ, 0x1e, R3 ;  /* 0x0000001eff007819 */ /* 0x000fe20000011603 */
[----:B------:R-:W-:-:S04]  /*1610*/  IMAD.MOV.U32 R3, RZ, RZ, 0x41dfffff ;  /* 0x41dfffffff037424 */ /* 0x000fc800078e00ff */
[----:B------:R-:W-:-:S05]  /*1620*/  IMAD R0, R0, -0x7fffffff, R7 ;  /* 0x8000000100007824 */ /* 0x000fca00078e0207 */
[----:B------:R-:W-:-:S05]  /*1630*/  VIMNMX.U32 R0, PT, PT, R0, 0x1, !PT ;  /* 0x0000000100007848 */ /* 0x000fca0007fe0000 */
[----:B------:R-:W-:-:S05]  /*1640*/  IMAD.HI.U32 R2, R0, 0x5e4789c9, RZ ;  /* 0x5e4789c900027827 */ /* 0x000fca00078e00ff */
[----:B------:R-:W-:Y:S02]  /*1650*/  SHF.R.U32.HI R15, RZ, 0xe, R2 ;  /* 0x0000000eff0f7819 */ /* 0x000fe40000011602 */
[----:B------:R-:W-:-:S03]  /*1660*/  MOV R2, 0xff800000 ;  /* 0xff80000000027802 */ /* 0x000fc60000000f00 */
[C---:B------:R-:W-:Y:S02]  /*1670*/  IMAD R0, R15.reuse, -0xadc8, R0 ;  /* 0xffff52380f007824 */ /* 0x040fe400078e0200 */
[----:B------:R-:W-:Y:S01]  /*1680*/  IMAD R17, R15, 0xd47, RZ ;  /* 0x00000d470f117824 */ /* 0x000fe200078e02ff */
[----:B0-----:R-:W-:Y:S01]  /*1690*/  DFMA R14, R12, -R2, 1 ;  /* 0x3ff000000c0e742b */ /* 0x001fe20000000802 */
        /* <DEDUP_REMOVED lines=8> */
[----:B------:R-:W0:Y:S03]  /*1720*/  I2F.F64.U32 R16, R16 ;  /* 0x0000001000107312 */ /* 0x000e260000201800 */
[----:B------:R-:W-:Y:S01]  /*1730*/  DFMA R12, R14, R12, R14 ;  /* 0x0000000c0e0c722b */ /* 0x000fe2000000000e */
[----:B------:R-:W-:-:S07]  /*1740*/  IMAD.HI.U32 R15, R4, 0x3, RZ ;  /* 0x00000003040f7827 */ /* 0x000fce00078e00ff */
[----:B0-----:R-:W-:Y:S01]  /*1750*/  DMUL R26, R12, R16 ;  /* 0x000000100c1a7228 */ /* 0x001fe20000000000 */
[----:B------:R-:W-:-:S07]  /*1760*/  FSETP.GEU.AND P1, PT, |R17|, 6.5827683646048100446e-37, PT ;  /* 0x036000001100780b */ /* 0x000fce0003f2e200 */
[----:B------:R-:W-:-:S08]  /*1770*/  DFMA R2, R26, -R2, R16 ;  /* 0x800000021a02722b */ /* 0x000fd00000000010 */
[----:B------:R-:W-:Y:S01]  /*1780*/  DFMA R26, R12, R2, R26 ;  /* 0x000000020c1a722b */ /* 0x000fe2000000001a */
[----:B------:R-:W-:Y:S01]  /*1790*/  IMAD.HI.U32 R3, R6, 0x3, RZ ;  /* 0x0000000306037827 */ /* 0x000fe200078e00ff */
[----:B------:R-:W-:-:S03]  /*17a0*/  IADD3 R12, PT, PT, -R15, R4, RZ ;  /* 0x000000040f0c7210 */ /* 0x000fc60007ffe1ff */
[----:B------:R-:W-:Y:S01]  /*17b0*/  IMAD.HI.U32 R2, R5, 0x3, RZ ;  /* 0x0000000305027827 */ /* 0x000fe200078e00ff */
[----:B------:R-:W-:-:S04]  /*17c0*/  LEA.HI R18, R12, R15, RZ, 0x1f ;  /* 0x0000000f0c127211 */ /* 0x000fc800078ff8ff */
[----:B------:R-:W-:Y:S01]  /*17d0*/  FFMA R14, RZ, 27.999998092651367188, R27 ;  /* 0x41dfffffff0e7823 */ /* 0x000fe2000000001b */
[----:B------:R-:W-:Y:S01]  /*17e0*/  IMAD.IADD R0, R6, 0x1, -R3 ;  /* 0x0000000106007824 */ /* 0x000fe200078e0a03 */
[----:B------:R-:W-:Y:S01]  /*17f0*/  SHF.R.U32.HI R21, RZ, 0x1e, R18 ;  /* 0x0000001eff157819 */ /* 0x000fe20000011612 */
[----:B------:R-:W-:Y:S02]  /*1800*/  IMAD.IADD R13, R5, 0x1, -R2 ;  /* 0x00000001050d7824 */ /* 0x000fe400078e0a02 */
[----:B------:R-:W-:Y:S01]  /*1810*/  FSETP.GT.AND P0, PT, |R14|, 1.469367938527859385e-39, PT ;  /* 0x001000000e00780b */ /* 0x000fe20003f04200 */
[----:B------:R-:W-:Y:S01]  /*1820*/  IMAD.U32 R14, RZ, RZ, UR4 ;  /* 0x00000004ff0e7e24 */ /* 0x000fe2000f8e00ff */
[----:B------:R-:W-:Y:S01]  /*1830*/  LEA.HI R0, R0, R3, RZ, 0x1f ;  /* 0x0000000300007211 */ /* 0x000fe200078ff8ff */
[----:B------:R-:W-:Y:S01]  /*1840*/  IMAD.U32 R15, RZ, RZ, UR5 ;  /* 0x00000005ff0f7e24 */ /* 0x000fe2000f8e00ff */
[----:B------:R-:W-:Y:S01]  /*1850*/  LEA.HI R2, R13, R2, RZ, 0x1f ;  /* 0x000000020d027211 */ /* 0x000fe200078ff8ff */
[----:B--2---:R-:W-:Y:S01]  /*1860*/  IMAD.WIDE R12, R9, 0x4, R10 ;  /* 0x00000004090c7825 */ /* 0x004fe200078e020a */
[----:B------:R-:W-:-:S02]  /*1870*/  SHF.R.U32.HI R3, RZ, 0x1e, R0 ;  /* 0x0000001eff037819 */ /* 0x000fc40000011600 */
[----:B------:R-:W-:Y:S01]  /*1880*/  SHF.R.U32.HI R2, RZ, 0x1e, R2 ;  /* 0x0000001eff027819 */ /* 0x000fe20000011602 */
[----:B------:R-:W-:-:S04]  /*1890*/  IMAD.WIDE R14, R8, 0x4, R14 ;  /* 0x00000004080e7825 */ /* 0x000fc800078e020e */
[----:B------:R-:W-:Y:S02]  /*18a0*/  IMAD R3, R3, -0x7fffffff, R6 ;  /* 0x8000000103037824 */ /* 0x000fe400078e0206 */
[----:B------:R-:W-:Y:S02]  /*18b0*/  IMAD R2, R2, -0x7fffffff, R5 ;  /* 0x8000000102027824 */ /* 0x000fe400078e0205 */
[----:B------:R-:W-:Y:S01]  /*18c0*/  IMAD R0, R21, -0x7fffffff, R4 ;  /* 0x8000000115007824 */ /* 0x000fe200078e0204 */
[----:B------:R-:W-:Y:S06]  /*18d0*/  @P0 BRA P1, `(.L_x_26) ;  /* 0x0000000000080947 */ /* 0x000fec0000800000 */
[----:B------:R-:W-:-:S07]  /*18e0*/  MOV R30, 0x1900 ;  /* 0x00001900001e7802 */ /* 0x000fce0000000f00 */
[----:B------:R-:W-:Y:S05]  /*18f0*/  CALL.REL.NOINC `($__internal_0_$__cuda_sm20_div_rn_f64_full) ;  /* 0x0000000c00187944 */ /* 0x000fea0003c00000 */
.L_x_26:
[----:B------:R-:W-:Y:S05]  /*1900*/  BSYNC.RECONVERGENT B1 ;  /* 0x0000000000017941 */ /* 0x000fea0003800200 */
.L_x_25:
[----:B------:R-:W-:Y:S01]  /*1910*/  VIMNMX.U32 R2, PT, PT, R2, 0x1, !PT ;  /* 0x0000000102027848 */ /* 0x000fe20007fe0000 */
[----:B------:R-:W0:Y:S01]  /*1920*/  MUFU.RCP64H R21, 2.14748262400000000000e+09 ;  /* 0x41dfffff00157908 */ /* 0x000e220000001800 */
[----:B------:R-:W-:Y:S01]  /*1930*/  MOV R24, 0xff800000 ;  /* 0xff80000000187802 */ /* 0x000fe20000000f00 */
[----:B------:R-:W-:Y:S01]  /*1940*/  IMAD.MOV.U32 R25, RZ, RZ, 0x41dfffff ;  /* 0x41dfffffff197424 */ /* 0x000fe200078e00ff */
[----:B------:R-:W-:Y:S01]  /*1950*/  BSSY.RECONVERGENT B1, `(.L_x_27) ;  /* 0x0000020000017945 */ /* 0x000fe20003800200 */
[----:B------:R-:W-:-:S04]  /*1960*/  IMAD.HI.U32 R16, R2, 0x5e4789c9, RZ ;  /* 0x5e4789c902107827 */ /* 0x000fc800078e00ff */
[----:B------:R-:W-:Y:S01]  /*1970*/  IMAD.MOV.U32 R20, RZ, RZ, 0x1 ;  /* 0x00000001ff147424 */ /* 0x000fe200078e00ff */
[----:B------:R-:W-:Y:S01]  /*1980*/  SHF.R.U32.HI R17, RZ, 0xe, R16 ;  /* 0x0000000eff117819 */ /* 0x000fe20000011610 */
[----:B------:R-:W-:-:S04]  /*1990*/  IMAD.MOV.U32 R30, RZ, RZ, 0x0 ;  /* 0x00000000ff1e7424 */ /* 0x000fc800078e00ff */
        /* <DEDUP_REMOVED lines=10> */
[----:B------:R-:W-:Y:S01]  /*1a40*/  DFMA R22, R20, -R24, 1 ;  /* 0x3ff000001416742b */ /* 0x000fe20000000818 */
[----:B------:R-:W-:-:S04]  /*1a50*/  IMAD.MOV.U32 R31, RZ, RZ, 0x40300000 ;  /* 0x40300000ff1f7424 */ /* 0x000fc800078e00ff */
[----:B------:R-:W0:Y:S02]  /*1a60*/  I2F.F64.U32 R16, R16 ;  /* 0x0000001000107312 */ /* 0x000e240000201800 */
[----:B------:R-:W-:Y:S02]  /*1a70*/  DFMA R30, R26, R30, 25 ;  /* 0x403900001a1e742b */ /* 0x000fe4000000001e */
[----:B------:R-:W-:-:S08]  /*1a80*/  DFMA R22, R20, R22, R20 ;  /* 0x000000161416722b */ /* 0x000fd00000000014 */
[----:B------:R-:W1:Y:S01]  /*1a90*/  F2I.F64.TRUNC R31, R30 ;  /* 0x0000001e001f7311 */ /* 0x000e62000030d100 */
[----:B0-----:R-:W-:Y:S01]  /*1aa0*/  DMUL R26, R22, R16 ;  /* 0x00000010161a7228 */ /* 0x001fe20000000000 */
[----:B------:R-:W-:-:S07]  /*1ab0*/  FSETP.GEU.AND P1, PT, |R17|, 6.5827683646048100446e-37, PT ;  /* 0x036000001100780b */ /* 0x000fce0003f2e200 */
[----:B------:R-:W-:Y:S01]  /*1ac0*/  DFMA R24, R26, -R24, R16 ;  /* 0x800000181a18722b */ /* 0x000fe20000000010 */
[----:B-1----:R0:W-:Y:S07]  /*1ad0*/  STG.E desc[UR16][R12.64], R31 ;  /* 0x0000001f0c007986 */ /* 0x0021ee000c101910 */
[----:B------:R-:W-:Y:S01]  /*1ae0*/  DFMA R26, R22, R24, R26 ;  /* 0x00000018161a722b */ /* 0x000fe2000000001a */
[----:B------:R0:W-:Y:S09]  /*1af0*/  STG.E desc[UR16][R14.64+-0x400], R31 ;  /* 0xfffc001f0e007986 */ /* 0x0001f2000c101910 */
[----:B------:R-:W-:-:S05]  /*1b00*/  FFMA R2, RZ, 27.999998092651367188, R27 ;  /* 0x41dfffffff027823 */ /* 0x000fca000000001b */
[----:B------:R-:W-:-:S13]  /*1b10*/  FSETP.GT.AND P0, PT, |R2|, 1.469367938527859385e-39, PT ;  /* 0x001000000200780b */ /* 0x000fda0003f04200 */
[----:B0-----:R-:W-:Y:S05]  /*1b20*/  @P0 BRA P1, `(.L_x_28) ;  /* 0x0000000000080947 */ /* 0x001fea0000800000 */
[----:B------:R-:W-:-:S07]  /*1b30*/  MOV R30, 0x1b50 ;  /* 0x00001b50001e7802 */ /* 0x000fce0000000f00 */
[----:B------:R-:W-:Y:S05]  /*1b40*/  CALL.REL.NOINC `($__internal_0_$__cuda_sm20_div_rn_f64_full) ;  /* 0x0000000800847944 */ /* 0x000fea0003c00000 */
.L_x_28:
[----:B------:R-:W-:Y:S05]  /*1b50*/  BSYNC.RECONVERGENT B1 ;  /* 0x0000000000017941 */ /* 0x000fea0003800200 */
.L_x_27:
        /* <DEDUP_REMOVED lines=36> */
.L_x_30:
[----:B------:R-:W-:Y:S05]  /*1da0*/  BSYNC.RECONVERGENT B1 ;  /* 0x0000000000017941 */ /* 0x000fea0003800200 */
.L_x_29:
[----:B------:R-:W-:Y:S01]  /*1db0*/  VIMNMX.U32 R0, PT, PT, R3, 0x1, !PT ;  /* 0x0000000103007848 */ /* 0x000fe20007fe0000 */
[----:B------:R-:W0:Y:S01]  /*1dc0*/  MUFU.RCP64H R17, 2.14748262400000000000e+09 ;  /* 0x41dfffff00117908 */ /* 0x000e220000001800 */
[----:B------:R-:W-:Y:S01]  /*1dd0*/  IMAD.MOV.U32 R3, RZ, RZ, 0x41dfffff ;  /* 0x41dfffffff037424 */ /* 0x000fe200078e00ff */
[----:B------:R-:W-:Y:S01]  /*1de0*/  BSSY.RECONVERGENT B1, `(.L_x_31) ;  /* 0x0000021000017945 */ /* 0x000fe20003800200 */
[----:B------:R-:W-:Y:S02]  /*1df0*/  IMAD.MOV.U32 R16, RZ, RZ, 0x1 ;  /* 0x00000001ff107424 */ /* 0x000fe400078e00ff */
[----:B------:R-:W-:-:S04]  /*1e00*/  IMAD.HI.U32 R2, R0, 0x5e4789c9, RZ ;  /* 0x5e4789c900027827 */ /* 0x000fc800078e00ff */
[----:B------:R-:W-:Y:S01]  /*1e10*/  IMAD.MOV.U32 R20, RZ, RZ, 0x0 ;  /* 0x00000000ff147424 */ /* 0x000fe200078e00ff */
        /* <DEDUP_REMOVED lines=10> */
[----:B------:R-:W-:Y:S01]  /*1ec0*/  @P0 IADD3 R25, PT, PT, -R21, RZ, RZ ;  /* 0x000000ff15190210 */ /* 0x000fe20007ffe1ff */
[----:B------:R-:W-:-:S03]  /*1ed0*/  IMAD.MOV.U32 R21, RZ, RZ, 0x40300000 ;  /* 0x40300000ff157424 */ /* 0x000fc600078e00ff */
[----:B------:R-:W-:Y:S01]  /*1ee0*/  IADD3 R16, PT, PT, R0, -0x1, R25 ;  /* 0xffffffff00107810 */ /* 0x000fe20007ffe019 */
[----:B------:R-:W-:Y:S02]  /*1ef0*/  DFMA R24, R22, -R2, 1 ;  /* 0x3ff000001618742b */ /* 0x000fe40000000802 */
[----:B------:R-:W-:-:S03]  /*1f00*/  DFMA R20, R26, R20, 25 ;  /* 0x403900001a14742b */ /* 0x000fc60000000014 */
[----:B------:R-:W0:Y:S03]  /*1f10*/  I2F.F64.U32 R16, R16 ;  /* 0x0000001000107312 */ /* 0x000e260000201800 */
[----:B------:R-:W-:-:S05]  /*1f20*/  DFMA R22, R22, R24, R22 ;  /* 0x000000181616722b */ /* 0x000fca0000000016 */
[----:B------:R-:W1:Y:S03]  /*1f30*/  F2I.F64.TRUNC R21, R20 ;  /* 0x0000001400157311 */ /* 0x000e66000030d100 */
[----:B0-----:R-:W-:Y:S01]  /*1f40*/  DMUL R26, R22, R16 ;  /* 0x00000010161a7228 */ /* 0x001fe20000000000 */
[----:B------:R-:W-:-:S07]  /*1f50*/  FSETP.GEU.AND P1, PT, |R17|, 6.5827683646048100446e-37, PT ;  /* 0x036000001100780b */ /* 0x000fce0003f2e200 */
[----:B------:R-:W-:Y:S01]  /*1f60*/  DFMA R2, R26, -R2, R16 ;  /* 0x800000021a02722b */ /* 0x000fe20000000010 */
[----:B-1----:R0:W-:Y:S04]  /*1f70*/  STG.E desc[UR16][R12.64+0x400], R21 ;  /* 0x000400150c007986 */ /* 0x0021e8000c101910 */
[----:B------:R0:W-:Y:S03]  /*1f80*/  STG.E desc[UR16][R14.64], R21 ;  /* 0x000000150e007986 */ /* 0x0001e6000c101910 */
[----:B------:R-:W-:-:S10]  /*1f90*/  DFMA R26, R22, R2, R26 ;  /* 0x00000002161a722b */ /* 0x000fd4000000001a */
[----:B------:R-:W-:-:S05]  /*1fa0*/  FFMA R0, RZ, 27.999998092651367188, R27 ;  /* 0x41dfffffff007823 */ /* 0x000fca000000001b */
[----:B------:R-:W-:-:S13]  /*1fb0*/  FSETP.GT.AND P0, PT, |R0|, 1.469367938527859385e-39, PT ;  /* 0x001000000000780b */ /* 0x000fda0003f04200 */
[----:B0-----:R-:W-:Y:S05]  /*1fc0*/  @P0 BRA P1, `(.L_x_32) ;  /* 0x0000000000080947 */ /* 0x001fea0000800000 */
[----:B------:R-:W-:-:S07]  /*1fd0*/  MOV R30, 0x1ff0 ;  /* 0x00001ff0001e7802 */ /* 0x000fce0000000f00 */
[----:B------:R-:W-:Y:S05]  /*1fe0*/  CALL.REL.NOINC `($__internal_0_$__cuda_sm20_div_rn_f64_full) ;  /* 0x00000004005c7944 */ /* 0x000fea0003c00000 */
.L_x_32:
[----:B------:R-:W-:Y:S05]  /*1ff0*/  BSYNC.RECONVERGENT B1 ;  /* 0x0000000000017941 */ /* 0x000fea0003800200 */
.L_x_31:
[----:B------:R-:W-:Y:S01]  /*2000*/  MOV R2, 0x0 ;  /* 0x0000000000027802 */ /* 0x000fe20000000f00 */
[----:B------:R-:W-:Y:S01]  /*2010*/  IMAD.MOV.U32 R3, RZ, RZ, 0x40300000 ;  /* 0x40300000ff037424 */ /* 0x000fe200078e00ff */
[----:B------:R-:W0:Y:S01]  /*2020*/  LDC R0, c[0x0][0x3a0] ;  /* 0x0000e800ff007b82 */ /* 0x000e220000000800 */
[----:B------:R-:W-:Y:S01]  /*2030*/  UIADD3 UR11, UPT, UPT, UR11, 0x4, URZ ;  /* 0x000000040b0b7890 */ /* 0x000fe2000fffe0ff */
[----:B------:R-:W-:Y:S01]  /*2040*/  VIADD R9, R9, 0x200 ;  /* 0x0000020009097836 */ /* 0x000fe20000000000 */
[----:B------:R-:W-:Y:S02]  /*2050*/  IADD3 R8, PT, PT, R8, 0x200, RZ ;  /* 0x0000020008087810 */ /* 0x000fe40007ffe0ff */
[----:B------:R-:W-:Y:S01]  /*2060*/  DFMA R26, R26, R2, 25 ;  /* 0x403900001a1a742b */ /* 0x000fe20000000002 */
[----:B------:R-:W-:-:S09]  /*2070*/  UISETP.NE.AND UP0, UPT, UR11, URZ, UPT ;  /* 0x000000ff0b00728c */ /* 0x000fd2000bf05270 */
[----:B------:R-:W1:Y:S01]  /*2080*/  F2I.F64.TRUNC R27, R26 ;  /* 0x0000001a001b7311 */ /* 0x000e62000030d100 */
[C---:B0-----:R-:W-:Y:S02]  /*2090*/  IMAD R7, R0.reuse, 0x4e2000, R7 ;  /* 0x004e200000077824 */ /* 0x041fe400078e0207 */
[C---:B------:R-:W-:Y:S02]  /*20a0*/  IMAD R6, R0.reuse, 0x4e2000, R6 ;  /* 0x004e200000067824 */ /* 0x040fe400078e0206 */
[C---:B------:R-:W-:Y:S01]  /*20b0*/  IMAD R5, R0.reuse, 0x4e2000, R5 ;  /* 0x004e200000057824 */ /* 0x040fe200078e0205 */
[----:B-1----:R1:W-:Y:S01]  /*20c0*/  STG.E desc[UR16][R12.64+0x600], R27 ;  /* 0x0006001b0c007986 */ /* 0x0023e2000c101910 */
[----:B------:R-:W-:-:S03]  /*20d0*/  IMAD R4, R0, 0x4e2000, R4 ;  /* 0x004e200000047824 */ /* 0x000fc600078e0204 */
[----:B------:R1:W-:Y:S01]  /*20e0*/  STG.E desc[UR16][R14.64+0x200], R27 ;  /* 0x0002001b0e007986 */ /* 0x0003e2000c101910 */
[----:B------:R-:W-:Y:S05]  /*20f0*/  BRA.U UP0, `(.L_x_33) ;  /* 0xfffffff500287547 */ /* 0x000fea000b83ffff */
.L_x_24:
[----:B------:R-:W-:-:S13]  /*2100*/  ISETP.NE.AND P0, PT, RZ, UR12, PT ;  /* 0x0000000cff007c0c */ /* 0x000fda000bf05270 */
[----:B------:R-:W-:Y:S05]  /*2110*/  @!P0 EXIT ;  /* 0x000000000000894d */ /* 0x000fea0003800000 */
[----:B------:R-:W2:Y:S01]  /*2120*/  LDCU UR6, c[0x0][0x3b0] ;  /* 0x00007600ff0677ac */ /* 0x000ea20008000800 */
[----:B------:R-:W3:Y:S01]  /*2130*/  LDC R2, c[0x0][0x3a0] ;  /* 0x0000e800ff027b82 */ /* 0x000ee20000000800 */
[----:B------:R-:W4:Y:S01]  /*2140*/  LDCU UR8, c[0x0][0x3a0] ;  /* 0x00007400ff0877ac */ /* 0x000f220008000800 */
[----:B------:R-:W5:Y:S06]  /*2150*/  LDCU.64 UR4, c[0x0][0x3a8] ;  /* 0x00007500ff0477ac */ /* 0x000f6c0008000a00 */
[----:B------:R-:W1:Y:S01]  /*2160*/  LDC.64 R4, c[0x0][0x398] ;  /* 0x0000e600ff047b82 */ /* 0x000e620000000a00 */
[----:B--2---:R-:W-:-:S05]  /*2170*/  IMAD.U32 R0, RZ, RZ, UR6 ;  /* 0x00000006ff007e24 */ /* 0x004fca000f8e00ff */
[----:B0-----:R-:W-:Y:S01]  /*2180*/  IADD3 R3, PT, PT, R0, UR14, R29 ;  /* 0x0000000e00037c10 */ /* 0x001fe2000fffe01d */
[----:B-----5:R-:W-:-:S04]  /*2190*/  ULEA UR6, UP0, UR14, UR4, 0x2 ;  /* 0x000000040e067291 */ /* 0x020fc8000f8010ff */
[C---:B------:R-:W-:Y:S01]  /*21a0*/  IMAD R0, R28.reuse, 0x80, R3 ;  /* 0x000000801c007824 */ /* 0x040fe200078e0203 */
[----:B------:R-:W-:Y:S01]  /*21b0*/  LEA R28, R28, R29, 0x7 ;  /* 0x0000001d1c1c7211 */ /* 0x000fe200078e38ff */
[----:B------:R-:W-:Y:S02]  /*21c0*/  ULEA.HI.X UR7, UR14, UR5, UR10, 0x2, UP0 ;  /* 0x000000050e077291 */ /* 0x000fe400080f140a */
[----:B----4-:R-:W-:Y:S01]  /*21d0*/  IMAD R3, R0, UR8, RZ ;  /* 0x0000000800037c24 */ /* 0x010fe2000f8e02ff */
[----:B------:R-:W-:-:S03]  /*21e0*/  UIADD3 UR4, UPT, UPT, -UR12, URZ, URZ ;  /* 0x000000ff0c047290 */ /* 0x000fc6000fffe1ff */
[----:B------:R-:W-:-:S09]  /*21f0*/  IMAD R3, R3, 0x2710, RZ ;  /* 0x0000271003037824 */ /* 0x000fd200078e02ff */
.L_x_36:
[C---:B0-----:R-:W-:Y:S01]  /*2200*/  IMAD.HI.U32 R6, R3.reuse, 0x3, RZ ;  /* 0x0000000303067827 */ /* 0x041fe200078e00ff */
[----:B------:R-:W0:Y:S01]  /*2210*/  MUFU.RCP64H R9, 2.14748262400000000000e+09 ;  /* 0x41dfffff00097908 */ /* 0x000e220000001800 */
[----:B------:R-:W-:Y:S02]  /*2220*/  BSSY.RECONVERGENT B1, `(.L_x_34) ;  /* 0x0000025000017945 */ /* 0x000fe40003800200 */
        /* <DEDUP_REMOVED lines=10> */
[----:B------:R-:W-:Y:S02]  /*22d0*/  IMAD.MOV.U32 R8, RZ, RZ, 0x1 ;  /* 0x00000001ff087424 */ /* 0x000fe400078e00ff */
[----:B-1----:R-:W-:Y:S02]  /*22e0*/  IMAD R13, R11, 0xd47, RZ ;  /* 0x00000d470b0d7824 */ /* 0x002fe400078e02ff */
[----:B------:R-:W-:Y:S02]  /*22f0*/  IMAD R12, R10, 0xbc8f, RZ ;  /* 0x0000bc8f0a0c7824 */ /* 0x000fe400078e02ff */
[----:B0-----:R-:W-:Y:S01]  /*2300*/  DFMA R10, R8, -R6, 1 ;  /* 0x3ff00000080a742b */ /* 0x001fe20000000806 */
[----:B------:R-:W-:Y:S02]  /*2310*/  LOP3.LUT R15, R13, 0x7fffffff, RZ, 0x3c, !PT ;  /* 0x7fffffff0d0f7812 */ /* 0x000fe400078e3cff */
[----:B------:R-:W-:-:S05]  /*2320*/  ISETP.GE.U32.AND P0, PT, R12, R13, PT ;  /* 0x0000000d0c00720c */ /* 0x000fca0003f06070 */
[----:B------:R-:W-:-:S08]  /*2330*/  DFMA R10, R10, R10, R10 ;  /* 0x0000000a0a0a722b */ /* 0x000fd0000000000a */
[----:B------:R-:W-:Y:S01]  /*2340*/  DFMA R10, R8, R10, R8 ;  /* 0x0000000a080a722b */ /* 0x000fe20000000008 */
[----:B------:R-:W-:-:S05]  /*2350*/  @P0 IMAD.MOV R15, RZ, RZ, -R13 ;  /* 0x000000ffff0f0224 */ /* 0x000fca00078e0a0d */
[----:B------:R-:W-:Y:S02]  /*2360*/  IADD3 R15, PT, PT, R12, -0x1, R15 ;  /* 0xffffffff0c0f7810 */ /* 0x000fe40007ffe00f */
[C---:B------:R-:W-:Y:S02]  /*2370*/  DFMA R8, R10.reuse, -R6, 1 ;  /* 0x3ff000000a08742b */ /* 0x040fe40000000806 */
[----:B------:R-:W0:Y:S06]  /*2380*/  I2F.F64.U32 R16, R15 ;  /* 0x0000000f00107312 */ /* 0x000e2c0000201800 */
[----:B------:R-:W-:-:S08]  /*2390*/  DFMA R8, R10, R8, R10 ;  /* 0x000000080a08722b */ /* 0x000fd0000000000a */
[----:B0-----:R-:W-:Y:S01]  /*23a0*/  DMUL R26, R8, R16 ;  /* 0x00000010081a7228 */ /* 0x001fe20000000000 */
[----:B------:R-:W-:-:S07]  /*23b0*/  FSETP.GEU.AND P1, PT, |R17|, 6.5827683646048100446e-37, PT ;  /* 0x036000001100780b */ /* 0x000fce0003f2e200 */
[----:B------:R-:W-:-:S08]  /*23c0*/  DFMA R6, R26, -R6, R16 ;  /* 0x800000061a06722b */ /* 0x000fd00000000010 */
[----:B------:R-:W-:Y:S01]  /*23d0*/  DFMA R26, R8, R6, R26 ;  /* 0x00000006081a722b */ /* 0x000fe2000000001a */
[----:B------:R-:W-:Y:S01]  /*23e0*/  MOV R8, UR6 ;  /* 0x0000000600087c02 */ /* 0x000fe20008000f00 */
[----:B------:R-:W-:-:S04]  /*23f0*/  IMAD.U32 R9, RZ, RZ, UR7 ;  /* 0x00000007ff097e24 */ /* 0x000fc8000f8e00ff */
[----:B------:R-:W-:-:S04]  /*2400*/  IMAD.WIDE R8, R28, 0x4, R8 ;  /* 0x000000041c087825 */ /* 0x000fc800078e0208 */
[----:B------:R-:W-:-:S05]  /*2410*/  FFMA R6, RZ, 27.999998092651367188, R27 ;  /* 0x41dfffffff067823 */ /* 0x000fca000000001b */
[----:B------:R-:W-:Y:S01]  /*2420*/  FSETP.GT.AND P0, PT, |R6|, 1.469367938527859385e-39, PT ;  /* 0x001000000600780b */ /* 0x000fe20003f04200 */
[----:B------:R-:W-:-:S12]  /*2430*/  IMAD.WIDE R6, R0, 0x4, R4 ;  /* 0x0000000400067825 */ /* 0x000fd800078e0204 */
[----:B------:R-:W-:Y:S05]  /*2440*/  @P0 BRA P1, `(.L_x_35) ;  /* 0x0000000000080947 */ /* 0x000fea0000800000 */
[----:B------:R-:W-:-:S07]  /*2450*/  MOV R30, 0x2470 ;  /* 0x00002470001e7802 */ /* 0x000fce0000000f00 */
[----:B---3--:R-:W-:Y:S05]  /*2460*/  CALL.REL.NOINC `($__internal_0_$__cuda_sm20_div_rn_f64_full) ;  /* 0x00000000003c7944 */ /* 0x008fea0003c00000 */
.L_x_35:
[----:B------:R-:W-:Y:S05]  /*2470*/  BSYNC.RECONVERGENT B1 ;  /* 0x0000000000017941 */ /* 0x000fea0003800200 */
.L_x_34:
[----:B------:R-:W-:Y:S01]  /*2480*/  IMAD.MOV.U32 R10, RZ, RZ, 0x0 ;  /* 0x00000000ff0a7424 */ /* 0x000fe200078e00ff */
[----:B------:R-:W-:Y:S01]  /*2490*/  MOV R11, 0x40300000 ;  /* 0x40300000000b7802 */ /* 0x000fe20000000f00 */
[----:B------:R-:W-:Y:S01]  /*24a0*/  UIADD3 UR5, UPT, UPT, UR4, 0x1, URZ ;  /* 0x0000000104057890 */ /* 0x000fe2000fffe0ff */
[----:B---3--:R-:W-:-:S04]  /*24b0*/  IMAD R3, R2, 0x138800, R3 ;  /* 0x0013880002037824 */ /* 0x008fc800078e0203 */
[----:B------:R-:W-:Y:S01]  /*24c0*/  DFMA R26, R26, R10, 25 ;  /* 0x403900001a1a742b */ /* 0x000fe2000000000a */
[----:B------:R-:W-:-:S09]  /*24d0*/  ISETP.NE.AND P0, PT, RZ, UR5, PT ;  /* 0x00000005ff007c0c */ /* 0x000fd2000bf05270 */
[----:B------:R-:W0:Y:S02]  /*24e0*/  F2I.F64.TRUNC R27, R26 ;  /* 0x0000001a001b7311 */ /* 0x000e24000030d100 */
[----:B0-----:R0:W-:Y:S04]  /*24f0*/  STG.E desc[UR16][R6.64], R27 ;  /* 0x0000001b06007986 */ /* 0x0011e8000c101910 */
[----:B------:R0:W-:Y:S01]  /*2500*/  STG.E desc[UR16][R8.64], R27 ;  /* 0x0000001b08007986 */ /* 0x0001e2000c101910 */
[----:B------:R-:W-:Y:S05]  /*2510*/  @!P0 EXIT ;  /* 0x000000000000894d */ /* 0x000fea0003800000 */
[----:B------:R-:W-:Y:S01]  /*2520*/  VIADD R28, R28, 0x80 ;  /* 0x000000801c1c7836 */ /* 0x000fe20000000000 */
[----:B------:R-:W-:Y:S01]  /*2530*/  UMOV UR4, UR5 ;  /* 0x0000000500047c82 */ /* 0x000fe20008000000 */
[----:B------:R-:W-:Y:S01]  /*2540*/  VIADD R0, R0, 0x80 ;  /* 0x0000008000007836 */ /* 0x000fe20000000000 */
[----:B------:R-:W-:Y:S06]  /*2550*/  BRA `(.L_x_36) ;  /* 0xfffffffc00287947 */ /* 0x000fec000383ffff */
        .weak           $__internal_0_$__cuda_sm20_div_rn_f64_full
        .type           $__internal_0_$__cuda_sm20_div_rn_f64_full,@function
        .size           $__internal_0_$__cuda_sm20_div_rn_f64_full,(.L_x_89 - $__internal_0_$__cuda_sm20_div_rn_f64_full)
$__internal_0_$__cuda_sm20_div_rn_f64_full:
[----:B------:R-:W-:Y:S01]  /*2560*/  FSETP.GEU.AND P3, PT, |R17|, 1.469367938527859385e-39, PT ;  /* 0x001000001100780b */ /* 0x000fe20003f6e200 */
[----:B------:R-:W-:Y:S01]  /*2570*/  IMAD.U32 R20, RZ, RZ, UR18 ;  /* 0x00000012ff147e24 */ /* 0x000fe2000f8e00ff */
[C---:B------:R-:W-:Y:S01]  /*2580*/  FSETP.GEU.AND P0, PT, |R19|.reuse, 1.469367938527859385e-39, PT ;  /* 0x001000001300780b */ /* 0x040fe20003f0e200 */
[----:B------:R-:W-:Y:S01]  /*2590*/  IMAD.MOV.U32 R27, RZ, RZ, 0x1ca00000 ;  /* 0x1ca00000ff1b7424 */ /* 0x000fe200078e00ff */
[----:B------:R-:W-:Y:S01]  /*25a0*/  MOV R18, UR18 ;  /* 0x0000001200127c02 */ /* 0x000fe20008000f00 */
[----:B------:R-:W-:Y:S01]  /*25b0*/  IMAD.MOV.U32 R24, RZ, RZ, 0x1 ;  /* 0x00000001ff187424 */ /* 0x000fe200078e00ff */
[----:B------:R-:W-:Y:S01]  /*25c0*/  LOP3.LUT R21, R19, 0x800fffff, RZ, 0xc0, !PT ;  /* 0x800fffff13157812 */ /* 0x000fe200078ec0ff */
[----:B------:R-:W-:Y:S01]  /*25d0*/  BSSY.RECONVERGENT B0, `(.L_x_37) ;  /* 0x0000051000007945 */ /* 0x000fe20003800200 */
[----:B------:R-:W-:Y:S02]  /*25e0*/  LOP3.LUT R26, R17, 0x7ff00000, RZ, 0xc0, !PT ;  /* 0x7ff00000111a7812 */ /* 0x000fe400078ec0ff */
[----:B------:R-:W-:-:S02]  /*25f0*/  LOP3.LUT R21, R21, 0x3ff00000, RZ, 0xfc, !PT ;  /* 0x3ff0000015157812 */ /* 0x000fc400078efcff */
[C---:B------:R-:W-:Y:S01]  /*2600*/  LOP3.LUT R33, R19.reuse, 0x7ff00000, RZ, 0xc0, !PT ;  /* 0x7ff0000013217812 */ /* 0x040fe200078ec0ff */
[----:B------:R-:W-:Y:S01]  /*2610*/  @!P3 IMAD.MOV.U32 R34, RZ, RZ, RZ ;  /* 0x000000ffff22b224 */ /* 0x000fe200078e00ff */
[----:B------:R-:W-:Y:S01]  /*2620*/  @!P3 LOP3.LUT R23, R19, 0x7ff00000, RZ, 0xc0, !PT ;  /* 0x7ff000001317b812 */ /* 0x000fe200078ec0ff */
[----:B------:R-:W-:Y:S01]  /*2630*/  @!P0 DMUL R20, R18, 8.98846567431157953865e+307 ;  /* 0x7fe0000012148828 */ /* 0x000fe20000000000 */
[C---:B------:R-:W-:Y:S02]  /*2640*/  ISETP.GE.U32.AND P2, PT, R26.reuse, R33, PT ;  /* 0x000000211a00720c */ /* 0x040fe40003f46070 */
[----:B------:R-:W-:Y:S02]  /*2650*/  @!P3 ISETP.GE.U32.AND P4, PT, R26, R23, PT ;  /* 0x000000171a00b20c */ /* 0x000fe40003f86070 */
[C---:B------:R-:W-:Y:S01]  /*2660*/  SEL R23, R27.reuse, 0x63400000, !P2 ;  /* 0x634000001b177807 */ /* 0x040fe20005000000 */
[----:B------:R-:W0:Y:S01]  /*2670*/  MUFU.RCP64H R25, R21 ;  /* 0x0000001500197308 */ /* 0x000e220000001800 */
[----:B------:R-:W-:-:S02]  /*2680*/  @!P3 SEL R31, R27, 0x63400000, !P4 ;  /* 0x634000001b1fb807 */ /* 0x000fc40006000000 */
[--C-:B------:R-:W-:Y:S02]  /*2690*/  LOP3.LUT R23, R23, 0x800fffff, R17.reuse, 0xf8, !PT ;  /* 0x800fffff17177812 */ /* 0x100fe400078ef811 */
[----:B------:R-:W-:Y:S02]  /*26a0*/  @!P3 LOP3.LUT R22, R31, 0x80000000, R17, 0xf8, !PT ;  /* 0x800000001f16b812 */ /* 0x000fe400078ef811 */
[----:B------:R-:W-:Y:S02]  /*26b0*/  MOV R31, R26 ;  /* 0x0000001a001f7202 */ /* 0x000fe40000000f00 */
[----:B------:R-:W-:Y:S02]  /*26c0*/  @!P3 LOP3.LUT R35, R22, 0x100000, RZ, 0xfc, !PT ;  /* 0x001000001623b812 */ /* 0x000fe400078efcff */
[----:B------:R-:W-:Y:S02]  /*26d0*/  MOV R22, R16 ;  /* 0x0000001000167202 */ /* 0x000fe40000000f00 */
[----:B------:R-:W-:-:S04]  /*26e0*/  @!P0 LOP3.LUT R33, R21, 0x7ff00000, RZ, 0xc0, !PT ;  /* 0x7ff0000015218812 */ /* 0x000fc800078ec0ff */
[----:B------:R-:W-:Y:S02]  /*26f0*/  @!P3 DFMA R22, R22, 2, -R34 ;  /* 0x400000001616b82b */ /* 0x000fe40000000822 */
[----:B0-----:R-:W-:-:S08]  /*2700*/  DFMA R34, R24, -R20, 1 ;  /* 0x3ff000001822742b */ /* 0x001fd00000000814 */
[----:B------:R-:W-:Y:S01]  /*2710*/  DFMA R34, R34, R34, R34 ;  /* 0x000000222222722b */ /* 0x000fe20000000022 */
[----:B------:R-:W-:-:S05]  /*2720*/  @!P3 LOP3.LUT R31, R23, 0x7ff00000, RZ, 0xc0, !PT ;  /* 0x7ff00000171fb812 */ /* 0x000fca00078ec0ff */
[----:B------:R-:W-:Y:S02]  /*2730*/  VIADD R32, R31, 0xffffffff ;  /* 0xffffffff1f207836 */ /* 0x000fe40000000000 */
[----:B------:R-:W-:-:S03]  /*2740*/  DFMA R24, R24, R34, R24 ;  /* 0x000000221818722b */ /* 0x000fc60000000018 */
[----:B------:R-:W-:Y:S01]  /*2750*/  ISETP.GT.U32.AND P0, PT, R32, 0x7feffffe, PT ;  /* 0x7feffffe2000780c */ /* 0x000fe20003f04070 */
[----:B------:R-:W-:-:S04]  /*2760*/  VIADD R32, R33, 0xffffffff ;  /* 0xffffffff21207836 */ /* 0x000fc80000000000 */
[----:B------:R-:W-:Y:S01]  /*2770*/  DFMA R36, R24, -R20, 1 ;  /* 0x3ff000001824742b */ /* 0x000fe20000000814 */
[----:B------:R-:W-:-:S07]  /*2780*/  ISETP.GT.U32.OR P0, PT, R32, 0x7feffffe, P0 ;  /* 0x7feffffe2000780c */ /* 0x000fce0000704470 */
[----:B------:R-:W-:-:S08]  /*2790*/  DFMA R36, R24, R36, R24 ;  /* 0x000000241824722b */ /* 0x000fd00000000018 */
[----:B------:R-:W-:-:S08]  /*27a0*/  DMUL R34, R36, R22 ;  /* 0x0000001624227228 */ /* 0x000fd00000000000 */
[----:B------:R-:W-:-:S08]  /*27b0*/  DFMA R24, R34, -R20, R22 ;  /* 0x800000142218722b */ /* 0x000fd00000000016 */
[----:B------:R-:W-:Y:S01]  /*27c0*/  DFMA R24, R36, R24, R34 ;  /* 0x000000182418722b */ /* 0x000fe20000000022 */
[----:B------:R-:W-:Y:S10]  /*27d0*/  @P0 BRA `(.L_x_38) ;  /* 0x00000000006c0947 */ /* 0x000ff40003800000 */
[----:B------:R-:W-:Y:S01]  /*27e0*/  LOP3.LUT R17, R19, 0x7ff00000, RZ, 0xc0, !PT ;  /* 0x7ff0000013117812 */ /* 0x000fe200078ec0ff */
[----:B------:R-:W-:-:S03]  /*27f0*/  IMAD.MOV.U32 R32, RZ, RZ, RZ ;  /* 0x000000ffff207224 */ /* 0x000fc600078e00ff */
[CC--:B------:R-:W-:Y:S02]  /*2800*/  VIADDMNMX R16, R26.reuse, -R17.reuse, 0xb9600000, !PT ;  /* 0xb96000001a107446 */ /* 0x0c0fe40007800911 */
[----:B------:R-:W-:Y:S02]  /*2810*/  ISETP.GE.U32.AND P0, PT, R26, R17, PT ;  /* 0x000000111a00720c */ /* 0x000fe40003f06070 */
[----:B------:R-:W-:Y:S02]  /*2820*/  VIMNMX R16, PT, PT, R16, 0x46a00000, PT ;  /* 0x46a0000010107848 */ /* 0x000fe40003fe0100 */
[----:B------:R-:W-:-:S04]  /*2830*/  SEL R27, R27, 0x63400000, !P0 ;  /* 0x634000001b1b7807 */ /* 0x000fc80004000000 */
[----:B------:R-:W-:-:S05]  /*2840*/  IADD3 R16, PT, PT, -R27, R16, RZ ;  /* 0x000000101b107210 */ /* 0x000fca0007ffe1ff */
[----:B------:R-:W-:-:S06]  /*2850*/  VIADD R33, R16, 0x7fe00000 ;  /* 0x7fe0000010217836 */ /* 0x000fcc0000000000 */
[----:B------:R-:W-:-:S10]  /*2860*/  DMUL R26, R24, R32 ;  /* 0x00000020181a7228 */ /* 0x000fd40000000000 */
[----:B------:R-:W-:-:S13]  /*2870*/  FSETP.GTU.AND P0, PT, |R27|, 1.469367938527859385e-39, PT ;  /* 0x001000001b00780b */ /* 0x000fda0003f0c200 */
[----:B------:R-:W-:Y:S05]  /*2880*/  @P0 BRA `(.L_x_39) ;  /* 0x0000000000940947 */ /* 0x000fea0003800000 */
[----:B------:R-:W-:Y:S01]  /*2890*/  DFMA R20, R24, -R20, R22 ;  /* 0x800000141814722b */ /* 0x000fe20000000016 */
[----:B------:R-:W-:-:S09]  /*28a0*/  MOV R32, RZ ;  /* 0x000000ff00207202 */ /* 0x000fd20000000f00 */
[C---:B------:R-:W-:Y:S02]  /*28b0*/  FSETP.NEU.AND P0, PT, R21.reuse, RZ, PT ;  /* 0x000000ff1500720b */ /* 0x040fe40003f0d000 */
[----:B------:R-:W-:-:S04]  /*28c0*/  LOP3.LUT R17, R21, 0x80000000, R19, 0x48, !PT ;  /* 0x8000000015117812 */ /* 0x000fc800078e4813 */
[----:B------:R-:W-:-:S07]  /*28d0*/  LOP3.LUT R33, R17, R33, RZ, 0xfc, !PT ;  /* 0x0000002111217212 */ /* 0x000fce00078efcff */
[----:B------:R-:W-:Y:S05]  /*28e0*/  @!P0 BRA `(.L_x_39) ;  /* 0x00000000007c8947 */ /* 0x000fea0003800000 */
[----:B------:R-:W-:Y:S01]  /*28f0*/  IMAD.MOV R21, RZ, RZ, -R16 ;  /* 0x000000ffff157224 */ /* 0x000fe200078e0a10 */
[----:B------:R-:W-:Y:S01]  /*2900*/  IADD3 R16, PT, PT, -R16, -0x43300000, RZ ;  /* 0xbcd0000010107810 */ /* 0x000fe20007ffe1ff */
[----:B------:R-:W-:-:S06]  /*2910*/  IMAD.MOV.U32 R20, RZ, RZ, RZ ;  /* 0x000000ffff147224 */ /* 0x000fcc00078e00ff */
[----:B------:R-:W-:Y:S02]  /*2920*/  DFMA R20, R26, -R20, R24 ;  /* 0x800000141a14722b */ /* 0x000fe40000000018 */
[----:B------:R-:W-:-:S08]  /*2930*/  DMUL.RP R24, R24, R32 ;  /* 0x0000002018187228 */ /* 0x000fd00000008000 */
[----:B------:R-:W-:Y:S02]  /*2940*/  FSETP.NEU.AND P0, PT, |R21|, R16, PT ;  /* 0x000000101500720b */ /* 0x000fe40003f0d200 */
[----:B------:R-:W-:Y:S02]  /*2950*/  LOP3.LUT R17, R25, R17, RZ, 0x3c, !PT ;  /* 0x0000001119117212 */ /* 0x000fe400078e3cff */
[----:B------:R-:W-:Y:S02]  /*2960*/  FSEL R26, R24, R26, !P0 ;  /* 0x0000001a181a7208 */ /* 0x000fe40004000000 */
[----:B------:R-:W-:Y:S01]  /*2970*/  FSEL R27, R17, R27, !P0 ;  /* 0x0000001b111b7208 */ /* 0x000fe20004000000 */
[----:B------:R-:W-:Y:S06]  /*2980*/  BRA `(.L_x_39) ;  /* 0x0000000000547947 */ /* 0x000fec0003800000 */
.L_x_38:
[----:B------:R-:W-:-:S14]  /*2990*/  DSETP.NAN.AND P0, PT, R16, R16, PT ;  /* 0x000000101000722a */ /* 0x000fdc0003f08000 */
[----:B------:R-:W-:Y:S05]  /*29a0*/  @P0 BRA `(.L_x_40) ;  /* 0x0000000000440947 */ /* 0x000fea0003800000 */
[----:B------:R-:W-:-:S14]  /*29b0*/  DSETP.NAN.AND P0, PT, R18, R18, PT ;  /* 0x000000121200722a */ /* 0x000fdc0003f08000 */
[----:B------:R-:W-:Y:S05]  /*29c0*/  @P0 BRA `(.L_x_41) ;  /* 0x0000000000300947 */ /* 0x000fea0003800000 */
[----:B------:R-:W-:Y:S01]  /*29d0*/  ISETP.NE.AND P0, PT, R31, R33, PT ;  /* 0x000000211f00720c */ /* 0x000fe20003f05270 */
[----:B------:R-:W-:Y:S01]  /*29e0*/  IMAD.MOV.U32 R27, RZ, RZ, -0x80000 ;  /* 0xfff80000ff1b7424 */ /* 0x000fe200078e00ff */
[----:B------:R-:W-:-:S11]  /*29f0*/  MOV R26, 0x0 ;  /* 0x00000000001a7802 */ /* 0x000fd60000000f00 */
[----:B------:R-:W-:Y:S05]  /*2a00*/  @!P0 BRA `(.L_x_39) ;  /* 0x0000000000348947 */ /* 0x000fea0003800000 */
[----:B------:R-:W-:Y:S02]  /*2a10*/  ISETP.NE.AND P0, PT, R31, 0x7ff00000, PT ;  /* 0x7ff000001f00780c */ /* 0x000fe40003f05270 */
[----:B------:R-:W-:Y:S02]  /*2a20*/  LOP3.LUT R27, R17, 0x80000000, R19, 0x48, !PT ;  /* 0x80000000111b7812 */ /* 0x000fe400078e4813 */
[----:B------:R-:W-:-:S13]  /*2a30*/  ISETP.EQ.OR P0, PT, R33, RZ, !P0 ;  /* 0x000000ff2100720c */ /* 0x000fda0004702670 */
[----:B------:R-:W-:Y:S01]  /*2a40*/  @P0 LOP3.LUT R16, R27, 0x7ff00000, RZ, 0xfc, !PT ;  /* 0x7ff000001b100812 */ /* 0x000fe200078efcff */
[----:B------:R-:W-:Y:S01]  /*2a50*/  @!P0 IMAD.MOV.U32 R26, RZ, RZ, RZ ;  /* 0x000000ffff1a8224 */ /* 0x000fe200078e00ff */
[----:B------:R-:W-:-:S03]  /*2a60*/  @P0 MOV R26, RZ ;  /* 0x000000ff001a0202 */ /* 0x000fc60000000f00 */
[----:B------:R-:W-:Y:S01]  /*2a70*/  @P0 IMAD.MOV.U32 R27, RZ, RZ, R16 ;  /* 0x000000ffff1b0224 */ /* 0x000fe200078e0010 */
[----:B------:R-:W-:Y:S06]  /*2a80*/  BRA `(.L_x_39) ;  /* 0x0000000000147947 */ /* 0x000fec0003800000 */
.L_x_41:
[----:B------:R-:W-:Y:S01]  /*2a90*/  LOP3.LUT R27, R19, 0x80000, RZ, 0xfc, !PT ;  /* 0x00080000131b7812 */ /* 0x000fe200078efcff */
[----:B------:R-:W-:Y:S01]  /*2aa0*/  IMAD.MOV.U32 R26, RZ, RZ, R18 ;  /* 0x000000ffff1a7224 */ /* 0x000fe200078e0012 */
[----:B------:R-:W-:Y:S06]  /*2ab0*/  BRA `(.L_x_39) ;  /* 0x0000000000087947 */ /* 0x000fec0003800000 */
.L_x_40:
[----:B------:R-:W-:Y:S02]  /*2ac0*/  LOP3.LUT R27, R17, 0x80000, RZ, 0xfc, !PT ;  /* 0x00080000111b7812 */ /* 0x000fe400078efcff */
[----:B------:R-:W-:-:S07]  /*2ad0*/  MOV R26, R16 ;  /* 0x00000010001a7202 */ /* 0x000fce0000000f00 */
.L_x_39:
[----:B------:R-:W-:Y:S05]  /*2ae0*/  BSYNC.RECONVERGENT B0 ;  /* 0x0000000000007941 */ /* 0x000fea0003800200 */
.L_x_37:
[----:B------:R-:W-:-:S04]  /*2af0*/  IMAD.MOV.U32 R31, RZ, RZ, 0x0 ;  /* 0x00000000ff1f7424 */ /* 0x000fc800078e00ff */
[----:B------:R-:W-:Y:S05]  /*2b00*/  RET.REL.NODEC R30 `(_ZN3cub18CUB_300001_SM_10006detail9transform16transform_kernelINS2_10policy_hubILb1EN4cuda3std3__45tupleIJN6thrust24THRUST_300001_SM_1000_NS17counting_iteratorIiNSA_11use_defaultESC_SC_EEEEEE10policy1000El6rndNumNSA_6detail15normal_iteratorINSA_10device_ptrIiEEEEJSD_EEEvT0_iT1_T2_DpNS2_10kernel_argIT3_EE) ;  /* 0xffffffd41e3c7950 */ /* 0x000fea0003c3ffff */
.L_x_42:
[----:B------:R-:W-:-:S00]  /*2b10*/  BRA `(.L_x_42) ;  /* 0xfffffffc00fc7947 */ /* 0x000fc0000383ffff */
[----:B------:R-:W-:-:S00]  /*2b20*/  NOP ;  /* 0x0000000000007918 */ /* 0x000fc00000000000 */
        /* <DEDUP_REMOVED lines=13> */
.L_x_89:


//--------------------- .text._ZN3cub18CUB_300001_SM_10006detail9transform16transform_kernelINS2_10policy_hubILb1EN4cuda3std3__45tupleIJN6thrust24THRUST_300001_SM_1000_NS17counting_iteratorIiNSA_11use_defaultESC_SC_EEEEEE10policy1000Ei6rndNumNSA_6detail15normal_iteratorINSA_10device_ptrIiEEEEJSD_EEEvT0_iT1_T2_DpNS2_10kernel_argIT3_EE --------------------------
	.section	.text._ZN3cub18CUB_300001_SM_10006detail9transform16transform_kernelINS2_10policy_hubILb1EN4cuda3std3__45tupleIJN6thrust24THRUST_300001_SM_1000_NS17counting_iteratorIiNSA_11use_defaultESC_SC_EEEEEE10policy1000Ei6rndNumNSA_6detail15normal_iteratorINSA_10device_ptrIiEEEEJSD_EEEvT0_iT1_T2_DpNS2_10kernel_argIT3_EE,"ax",@progbits
	.align	128
        .global         _ZN3cub18CUB_300001_SM_10006detail9transform16transform_kernelINS2_10policy_hubILb1EN4cuda3std3__45tupleIJN6thrust24THRUST_300001_SM_1000_NS17counting_iteratorIiNSA_11use_defaultESC_SC_EEEEEE10policy1000Ei6rndNumNSA_6detail15normal_iteratorINSA_10device_ptrIiEEEEJSD_EEEvT0_iT1_T2_DpNS2_10kernel_argIT3_EE
        .type           _ZN3cub18CUB_300001_SM_10006detail9transform16transform_kernelINS2_10policy_hubILb1EN4cuda3std3__45tupleIJN6thrust24THRUST_300001_SM_1000_NS17counting_iteratorIiNSA_11use_defaultESC_SC_EEEEEE10policy1000Ei6rndNumNSA_6detail15normal_iteratorINSA_10device_ptrIiEEEEJSD_EEEvT0_iT1_T2_DpNS2_10kernel_argIT3_EE,@function
        .size           _ZN3cub18CUB_300001_SM_10006detail9transform16transform_kernelINS2_10policy_hubILb1EN4cuda3std3__45tupleIJN6thrust24THRUST_300001_SM_1000_NS17counting_iteratorIiNSA_11use_defaultESC_SC_EEEEEE10policy1000Ei6rndNumNSA_6detail15normal_iteratorINSA_10device_ptrIiEEEEJSD_EEEvT0_iT1_T2_DpNS2_10kernel_argIT3_EE,(.L_x_90 - _ZN3cub18CUB_300001_SM_10006detail9transform16transform_kernelINS2_10policy_hubILb1EN4cuda3std3__45tupleIJN6thrust24THRUST_300001_SM_1000_NS17counting_iteratorIiNSA_11use_defaultESC_SC_EEEEEE10policy1000Ei6rndNumNSA_6detail15normal_iteratorINSA_10device_ptrIiEEEEJSD_EEEvT0_iT1_T2_DpNS2_10kernel_argIT3_EE)
        .other          _ZN3cub18CUB_300001_SM_10006detail9transform16transform_kernelINS2_10policy_hubILb1EN4cuda3std3__45tupleIJN6thrust24THRUST_300001_SM_1000_NS17counting_iteratorIiNSA_11use_defaultESC_SC_EEEEEE10policy1000Ei6rndNumNSA_6detail15normal_iteratorINSA_10device_ptrIiEEEEJSD_EEEvT0_iT1_T2_DpNS2_10kernel_argIT3_EE,@"STO_CUDA_ENTRY STV_DEFAULT"
_ZN3cub18CUB_300001_SM_10006detail9transform16transform_kernelINS2_10policy_hubILb1EN4cuda3std3__45tupleIJN6thrust24THRUST_300001_SM_1000_NS17counting_iteratorIiNSA_11use_defaultESC_SC_EEEEEE10policy1000Ei6rndNumNSA_6detail15normal_iteratorINSA_10device_ptrIiEEEEJSD_EEEvT0_iT1_T2_DpNS2_10kernel_argIT3_EE:
.text._ZN3cub18CUB_300001_SM_10006detail9transform16transform_kernelINS2_10policy_hubILb1EN4cuda3std3__45tupleIJN6thrust24THRUST_300001_SM_1000_NS17counting_iteratorIiNSA_11use_defaultESC_SC_EEEEEE10policy1000Ei6rndNumNSA_6detail15normal_iteratorINSA_10device_ptrIiEEEEJSD_EEEvT0_iT1_T2_DpNS2_10kernel_argIT3_EE:
[----:B------:R-:W-:Y:S08]  /*0000*/  LDC R1, c[0x0][0x37c] ;  /* 0x0000df00ff017b82 */ /* 0x000ff00000000800 */
[----:B------:R-:W0:Y:S01]  /*0010*/  LDC.64 R10, c[0x0][0x380] ;  /* 0x0000e000ff0a7b82 */ /* 0x000e220000000a00 */
[----:B------:R-:W1:Y:S01]  /*0020*/  LDCU UR8, c[0x0][0x3a8] ;  /* 0x00007500ff0877ac */ /* 0x000e620008000800 */
[----:B------:R-:W2:Y:S06]  /*0030*/  LDCU.64 UR6, c[0x0][0x358] ;  /* 0x00006b00ff0677ac */ /* 0x000eac0008000a00 */
[----:B------:R-:W3:Y:S01]  /*0040*/  S2UR UR4, SR_CTAID.X ;  /* 0x00000000000479c3 */ /* 0x000ee20000002500 */
[----:B------:R-:W-:Y:S01]  /*0050*/  UMOV UR5, 0xff800000 ;  /* 0xff80000000057882 */ /* 0x000fe20000000000 */
[----:B0-----:R-:W-:-:S04]  /*0060*/  IMAD.SHL.U32 R4, R11, 0x80, RZ ;  /* 0x000000800b047824 */ /* 0x001fc800078e00ff */
[----:B---3--:R-:W-:-:S04]  /*0070*/  IMAD R3, R4, UR4, RZ ;  /* 0x0000000404037c24 */ /* 0x008fc8000f8e02ff */
[----:B------:R-:W-:Y:S01]  /*0080*/  IMAD.IADD R5, R10, 0x1, -R3 ;  /* 0x000000010a057824 */ /* 0x000fe200078e0a03 */
[----:B-1----:R-:W-:-:S04]  /*0090*/  IADD3 R6, PT, PT, R3, UR8, RZ ;  /* 0x0000000803067c10 */ /* 0x002fc8000fffe0ff */
[CC--:B------:R-:W-:Y:S02]  /*00a0*/  ISETP.GT.AND P0, PT, R4.reuse, R5.reuse, PT ;  /* 0x000000050400720c */ /* 0x0c0fe40003f04270 */
[----:B------:R-:W-:Y:S01]  /*00b0*/  VIMNMX R4, PT, PT, R4, R5, PT ;  /* 0x0000000504047248 */ /* 0x000fe20003fe0100 */
[----:B------:R-:W-:-:S10]  /*00c0*/  IMAD.MOV.U32 R5, RZ, RZ, 0x41dfffff ;  /* 0x41dfffffff057424 */ /* 0x000fd400078e00ff */
[----:B--2---:R-:W-:Y:S05]  /*00d0*/  @P0 BRA `(.L_x_43) ;  /* 0x0000001000380947 */ /* 0x004fea0003800000 */
[----:B------:R-:W-:-:S13]  /*00e0*/  ISETP.GE.AND P0, PT, R11, 0x1, PT ;  /* 0x000000010b00780c */ /* 0x000fda0003f06270 */
[----:B------:R-:W-:Y:S05]  /*00f0*/  @!P0 EXIT ;  /* 0x000000000000894d */ /* 0x000fea0003800000 */
[----:B------:R-:W0:Y:S01]  /*0100*/  S2R R4, SR_TID.X ;  /* 0x0000000000047919 */ /* 0x000e220000002100 */
[C---:B------:R-:W-:Y:S01]  /*0110*/  ISETP.GE.U32.AND P0, PT, R11.reuse, 0x4, PT ;  /* 0x000000040b00780c */ /* 0x040fe20003f06070 */
[----:B------:R-:W-:Y:S01]  /*0120*/  IMAD.MOV.U32 R7, RZ, RZ, RZ ;  /* 0x000000ffff077224 */ /* 0x000fe200078e00ff */
[----:B------:R-:W-:-:S11]  /*0130*/  LOP3.LUT R6, R11, 0x3, RZ, 0xc0, !PT ;  /* 0x000000030b067812 */ /* 0x000fd600078ec0ff */
[----:B------:R-:W-:Y:S05]  /*0140*/  @!P0 BRA `(.L_x_44) ;  /* 0x0000000c00188947 */ /* 0x000fea0003800000 */
[----:B------:R-:W1:Y:S01]  /*0150*/  LDC.64 R8, c[0x0][0x3a0] ;  /* 0x0000e800ff087b82 */ /* 0x000e620000000a00 */
[----:B------:R-:W2:Y:S01]  /*0160*/  LDCU UR4, c[0x0][0x398] ;  /* 0x00007300ff0477ac */ /* 0x000ea20008000800 */
[----:B------:R-:W-:-:S05]  /*0170*/  LOP3.LUT R7, R11, 0x7ffffffc, RZ, 0xc0, !PT ;  /* 0x7ffffffc0b077812 */ /* 0x000fca00078ec0ff */
[----:B------:R-:W-:Y:S01]  /*0180*/  IMAD.MOV R10, RZ, RZ, -R7 ;  /* 0x000000ffff0a7224 */ /* 0x000fe200078e0a07 */
[----:B--2---:R-:W-:Y:S01]  /*0190*/  UIMAD UR4, UR4, 0x2710, URZ ;  /* 0x00002710040478a4 */ /* 0x004fe2000f8e02ff */
[----:B-1----:R-:W-:-:S03]  /*01a0*/  IMAD.WIDE R8, R3, 0x4, R8 ;  /* 0x0000000403087825 */ /* 0x002fc600078e0208 */
[----:B------:R-:W-:Y:S02]  /*01b0*/  IADD3 R14, P0, PT, R8, 0x400, RZ ;  /* 0x00000400080e7810 */ /* 0x000fe40007f1e0ff */
[----:B0-----:R-:W-:-:S03]  /*01c0*/  IADD3 R8, PT, PT, R3, UR8, R4 ;  /* 0x0000000803087c10 */ /* 0x001fc6000fffe004 */
[----:B------:R-:W-:Y:S01]  /*01d0*/  IMAD.X R15, RZ, RZ, R9, P0 ;  /* 0x000000ffff0f7224 */ /* 0x000fe200000e0609 */
[C---:B------:R-:W-:Y:S01]  /*01e0*/  IADD3 R12, PT, PT, R8.reuse, 0x80, RZ ;  /* 0x00000080080c7810 */ /* 0x040fe20007ffe0ff */
[C---:B------:R-:W-:Y:S02]  /*01f0*/  VIADD R11, R8.reuse, 0x180 ;  /* 0x00000180080b7836 */ /* 0x040fe40000000000 */
[----:B------:R-:W-:Y:S02]  /*0200*/  VIADD R13, R8, 0x100 ;  /* 0x00000100080d7836 */ /* 0x000fe40000000000 */
[----:B------:R-:W-:Y:S02]  /*0210*/  IMAD.MOV.U32 R9, RZ, RZ, R4 ;  /* 0x000000ffff097224 */ /* 0x000fe400078e0004 */
[----:B------:R-:W-:Y:S02]  /*0220*/  IMAD R11, R11, UR4, RZ ;  /* 0x000000040b0b7c24 */ /* 0x000fe4000f8e02ff */
[----:B------:R-:W-:-:S02]  /*0230*/  IMAD R12, R12, UR4, RZ ;  /* 0x000000040c0c7c24 */ /* 0x000fc4000f8e02ff */
[----:B------:R-:W-:Y:S02]  /*0240*/  IMAD R13, R13, UR4, RZ ;  /* 0x000000040d0d7c24 */ /* 0x000fe4000f8e02ff */
[----:B------:R-:W-:-:S07]  /*0250*/  IMAD R34, R8, UR4, RZ ;  /* 0x0000000408227c24 */ /* 0x000fce000f8e02ff */
.L_x_53:
[----:B-1----:R-:W-:Y:S01]  /*0260*/  IMAD.HI.U32 R17, R34, 0x3, RZ ;  /* 0x0000000322117827 */ /* 0x002fe200078e00ff */
[----:B------:R-:W0:Y:S01]  /*0270*/  MUFU.RCP64H R19, 2.14748262400000000000e+09 ;  /* 0x41dfffff00137908 */ /* 0x000e220000001800 */
[----:B------:R-:W-:Y:S02]  /*0280*/  BSSY.RECONVERGENT B1, `(.L_x_45) ;  /* 0x0000033000017945 */ /* 0x000fe40003800200 */
[----:B------:R-:W-:Y:S01]  /*0290*/  IMAD.MOV.U32 R16, RZ, RZ, -0x800000 ;  /* 0xff800000ff107424 */ /* 0x000fe200078e00ff */
[----:B------:R-:W-:Y:S01]  /*02a0*/  IADD3 R0, PT, PT, -R17, R34, RZ ;  /* 0x0000002211007210 */ /* 0x000fe20007ffe1ff */
[----:B------:R-:W-:-:S03]  /*02b0*/  IMAD.MOV.U32 R18, RZ, RZ, 0x1 ;  /* 0x00000001ff127424 */ /* 0x000fc600078e00ff */
[----:B------:R-:W-:-:S04]  /*02c0*/  LEA.HI R0, R0, R17, RZ, 0x1f ;  /* 0x0000001100007211 */ /* 0x000fc800078ff8ff */
[----:B------:R-:W-:-:S05]  /*02d0*/  SHF.R.U32.HI R17, RZ, 0x1e, R0 ;  /* 0x0000001eff117819 */ /* 0x000fca0000011600 */
[----:B------:R-:W-:-:S05]  /*02e0*/  IMAD R17, R17, -0x7fffffff, R34 ;  /* 0x8000000111117824 */ /* 0x000fca00078e0222 */
[----:B------:R-:W-:Y:S01]  /*02f0*/  VIMNMX.U32 R0, PT, PT, R17, 0x1, !PT ;  /* 0x0000000111007848 */ /* 0x000fe20007fe0000 */
[----:B------:R-:W-:-:S04]  /*0300*/  IMAD.MOV.U32 R17, RZ, RZ, 0x41dfffff ;  /* 0x41dfffffff117424 */ /* 0x000fc800078e00ff */
[----:B------:R-:W-:-:S05]  /*0310*/  IMAD.HI.U32 R2, R0, 0x5e4789c9, RZ ;  /* 0x5e4789c900027827 */ /* 0x000fca00078e00ff */
[----:B------:R-:W-:-:S05]  /*0320*/  SHF.R.U32.HI R21, RZ, 0xe, R2 ;  /* 0x0000000eff157819 */ /* 0x000fca0000011602 */
        /* <DEDUP_REMOVED lines=11> */
[----:B------:R-:W-:-:S04]  /*03e0*/  IMAD.HI.U32 R0, R11, 0x3, RZ ;  /* 0x000000030b007827 */ /* 0x000fc800078e00ff */
[----:B------:R-:W0:Y:S03]  /*03f0*/  I2F.F64.U32 R24, R25 ;  /* 0x0000001900187312 */ /* 0x000e260000201800 */
[----:B------:R-:W-:Y:S02]  /*0400*/  DFMA R20, R20, R18, R20 ;  /* 0x000000121414722b */ /* 0x000fe40000000014 */
[----:B------:R-:W1:Y:S06]  /*0410*/  LDC.64 R18, c[0x0][0x390] ;  /* 0x0000e400ff127b82 */ /* 0x000e6c0000000a00 */
[----:B0-----:R-:W-:Y:S01]  /*0420*/  DMUL R28, R24, R20 ;  /* 0x00000014181c7228 */ /* 0x001fe20000000000 */
[----:B------:R-:W-:-:S07]  /*0430*/  FSETP.GEU.AND P1, PT, |R25|, 6.5827683646048100446e-37, PT ;  /* 0x036000001900780b */ /* 0x000fce0003f2e200 */
[----:B------:R-:W-:Y:S01]  /*0440*/  DFMA R16, R28, -R16, R24 ;  /* 0x800000101c10722b */ /* 0x000fe20000000018 */
[----:B-1----:R-:W-:-:S07]  /*0450*/  IMAD.WIDE R18, R8, 0x4, R18 ;  /* 0x0000000408127825 */ /* 0x002fce00078e0212 */
[----:B------:R-:W-:Y:S01]  /*0460*/  DFMA R28, R20, R16, R28 ;  /* 0x00000010141c722b */ /* 0x000fe2000000001c */
[----:B------:R-:W-:-:S04]  /*0470*/  IMAD.HI.U32 R21, R12, 0x3, RZ ;  /* 0x000000030c157827 */ /* 0x000fc800078e00ff */
[----:B------:R-:W-:-:S05]  /*0480*/  IMAD.HI.U32 R16, R13, 0x3, RZ ;  /* 0x000000030d107827 */ /* 0x000fca00078e00ff */
[----:B------:R-:W-:Y:S01]  /*0490*/  FFMA R20, RZ, 27.999998092651367188, R29 ;  /* 0x41dfffffff147823 */ /* 0x000fe2000000001d */
[----:B------:R-:W-:Y:S02]  /*04a0*/  IMAD.IADD R2, R12, 0x1, -R21 ;  /* 0x000000010c027824 */ /* 0x000fe400078e0a15 */
[----:B------:R-:W-:Y:S02]  /*04b0*/  IMAD.IADD R17, R11, 0x1, -R0 ;  /* 0x000000010b117824 */ /* 0x000fe400078e0a00 */
[----:B------:R-:W-:Y:S01]  /*04c0*/  FSETP.GT.AND P0, PT, |R20|, 1.469367938527859385e-39, PT ;  /* 0x001000001400780b */ /* 0x000fe20003f04200 */
[----:B------:R-:W-:Y:S01]  /*04d0*/  IMAD.IADD R23, R13, 0x1, -R16 ;  /* 0x000000010d177824 */ /* 0x000fe200078e0a10 */
[----:B------:R-:W-:Y:S02]  /*04e0*/  LEA.HI R2, R2, R21, RZ, 0x1f ;  /* 0x0000001502027211 */ /* 0x000fe400078ff8ff */
[----:B------:R-:W-:Y:S02]  /*04f0*/  LEA.HI R17, R17, R0, RZ, 0x1f ;  /* 0x0000000011117211 */ /* 0x000fe400078ff8ff */
[----:B------:R-:W-:-:S02]  /*0500*/  LEA.HI R23, R23, R16, RZ, 0x1f ;  /* 0x0000001017177211 */ /* 0x000fc400078ff8ff */
[----:B------:R-:W-:Y:S02]  /*0510*/  SHF.R.U32.HI R21, RZ, 0x1e, R2 ;  /* 0x0000001eff157819 */ /* 0x000fe40000011602 */
[----:B------:R-:W-:Y:S01]  /*0520*/  SHF.R.U32.HI R0, RZ, 0x1e, R17 ;  /* 0x0000001eff007819 */ /* 0x000fe20000011611 */
[----:B------:R-:W-:Y:S01]  /*0530*/  IMAD.WIDE R16, R9, 0x4, R14 ;  /* 0x0000000409107825 */ /* 0x000fe200078e020e */
[----:B------:R-:W-:-:S03]  /*0540*/  SHF.R.U32.HI R2, RZ, 0x1e, R23 ;  /* 0x0000001eff027819 */ /* 0x000fc60000011617 */
[----:B------:R-:W-:Y:S02]  /*0550*/  IMAD R35, R0, -0x7fffffff, R11 ;  /* 0x8000000100237824 */ /* 0x000fe400078e020b */
[----:B------:R-:W-:Y:S02]  /*0560*/  IMAD R36, R21, -0x7fffffff, R12 ;  /* 0x8000000115247824 */ /* 0x000fe400078e020c */
[----:B------:R-:W-:Y:S01]  /*0570*/  IMAD R37, R2, -0x7fffffff, R13 ;  /* 0x8000000102257824 */ /* 0x000fe200078e020d */
[----:B------:R-:W-:Y:S06]  /*0580*/  @P0 BRA P1, `(.L_x_46) ;  /* 0x0000000000080947 */ /* 0x000fec0000800000 */
[----:B------:R-:W-:-:S07]  /*0590*/  MOV R2, 0x5b0 ;  /* 0x000005b000027802 */ /* 0x000fce0000000f00 */
[----:B------:R-:W-:Y:S05]  /*05a0*/  CALL.REL.NOINC `($__internal_1_$__cuda_sm20_div_rn_f64_full) ;  /* 0x0000001c00807944 */ /* 0x000fea0003c00000 */
.L_x_46:
[----:B------:R-:W-:Y:S05]  /*05b0*/  BSYNC.RECONVERGENT B1 ;  /* 0x0000000000017941 */ /* 0x000fea0003800200 */
.L_x_45:
[----:B------:R-:W-:Y:S01]  /*05c0*/  VIMNMX.U32 R36, PT, PT, R36, 0x1, !PT ;  /* 0x0000000124247848 */ /* 0x000fe20007fe0000 */
[----:B------:R-:W0:Y:S01]  /*05d0*/  MUFU.RCP64H R23, 2.14748262400000000000e+09 ;  /* 0x41dfffff00177908 */ /* 0x000e220000001800 */
[----:B------:R-:W-:Y:S01]  /*05e0*/  MOV R20, 0xff800000 ;  /* 0xff80000000147802 */ /* 0x000fe20000000f00 */
[----:B------:R-:W-:Y:S01]  /*05f0*/  IMAD.MOV.U32 R21, RZ, RZ, 0x41dfffff ;  /* 0x41dfffffff157424 */ /* 0x000fe200078e00ff */
[----:B------:R-:W-:Y:S01]  /*0600*/  MOV R30, 0x0 ;  /* 0x00000000001e7802 */ /* 0x000fe20000000f00 */
[----:B------:R-:W-:Y:S01]  /*0610*/  IMAD.HI.U32 R0, R36, 0x5e4789c9, RZ ;  /* 0x5e4789c924007827 */ /* 0x000fe200078e00ff */
[----:B------:R-:W-:Y:S03]  /*0620*/  BSSY.RECONVERGENT B1, `(.L_x_47) ;  /* 0x000001e000017945 */ /* 0x000fe60003800200 */
[----:B------:R-:W-:Y:S01]  /*0630*/  IMAD.MOV.U32 R22, RZ, RZ, 0x1 ;  /* 0x00000001ff167424 */ /* 0x000fe200078e00ff */
        /* <DEDUP_REMOVED lines=9> */
[----:B------:R-:W-:-:S05]  /*06d0*/  @P0 IMAD.MOV R31, RZ, RZ, -R27 ;  /* 0x000000ffff1f0224 */ /* 0x000fca00078e0a1b */
        /* <DEDUP_REMOVED lines=17> */
[----:B------:R-:W-:Y:S05]  /*07f0*/  CALL.REL.NOINC `($__internal_1_$__cuda_sm20_div_rn_f64_full) ;  /* 0x0000001800ec7944 */ /* 0x000fea0003c00000 */
.L_x_48:
[----:B------:R-:W-:Y:S05]  /*0800*/  BSYNC.RECONVERGENT B1 ;  /* 0x0000000000017941 */ /* 0x000fea0003800200 */
.L_x_47:
[----:B------:R-:W-:Y:S01]  /*0810*/  VIMNMX.U32 R37, PT, PT, R37, 0x1, !PT ;  /* 0x0000000125257848 */ /* 0x000fe20007fe0000 */
[----:B------:R-:W0:Y:S01]  /*0820*/  MUFU.RCP64H R23, 2.14748262400000000000e+09 ;  /* 0x41dfffff00177908 */ /* 0x000e220000001800 */
[----:B------:R-:W-:Y:S01]  /*0830*/  IMAD.MOV.U32 R20, RZ, RZ, -0x800000 ;  /* 0xff800000ff147424 */ /* 0x000fe200078e00ff */
[----:B------:R-:W-:Y:S01]  /*0840*/  MOV R22, 0x1 ;  /* 0x0000000100167802 */ /* 0x000fe20000000f00 */
[----:B------:R-:W-:Y:S01]  /*0850*/  IMAD.MOV.U32 R21, RZ, RZ, 0x41dfffff ;  /* 0x41dfffffff157424 */ /* 0x000fe200078e00ff */
[----:B------:R-:W-:Y:S01]  /*0860*/  BSSY.RECONVERGENT B1, `(.L_x_49) ;  /* 0x000001f000017945 */ /* 0x000fe20003800200 */
        /* <DEDUP_REMOVED lines=9> */
[----:B------:R-:W-:Y:S01]  /*0900*/  DFMA R26, R22, R26, R22 ;  /* 0x0000001a161a722b */ /* 0x000fe20000000016 */
[----:B------:R-:W-:Y:S02]  /*0910*/  IMAD.MOV.U32 R22, RZ, RZ, 0x0 ;  /* 0x00000000ff167424 */ /* 0x000fe400078e00ff */
[----:B------:R-:W-:Y:S02]  /*0920*/  @P0 IMAD.MOV R2, RZ, RZ, -R0 ;  /* 0x000000ffff020224 */ /* 0x000fe400078e0a00 */
[----:B------:R-:W-:-:S03]  /*0930*/  IMAD.MOV.U32 R23, RZ, RZ, 0x40300000 ;  /* 0x40300000ff177424 */ /* 0x000fc600078e00ff */
[----:B------:R-:W-:Y:S01]  /*0940*/  DFMA R30, R26, -R20, 1 ;  /* 0x3ff000001a1e742b */ /* 0x000fe20000000814 */
[----:B------:R-:W-:Y:S02]  /*0950*/  IADD3 R2, PT, PT, R37, -0x1, R2 ;  /* 0xffffffff25027810 */ /* 0x000fe40007ffe002 */
[----:B------:R-:W-:Y:S02]  /*0960*/  DFMA R22, R28, R22, 25 ;  /* 0x403900001c16742b */ /* 0x000fe40000000016 */
        /* <DEDUP_REMOVED lines=13> */
[----:B------:R-:W-:Y:S05]  /*0a40*/  CALL.REL.NOINC `($__internal_1_$__cuda_sm20_div_rn_f64_full) ;  /* 0x0000001800587944 */ /* 0x000fea0003c00000 */
.L_x_50:
[----:B------:R-:W-:Y:S05]  /*0a50*/  BSYNC.RECONVERGENT B1 ;  /* 0x0000000000017941 */ /* 0x000fea0003800200 */
.L_x_49:
        /* <DEDUP_REMOVED lines=8> */
[----:B------:R-:W-:Y:S01]  /*0ae0*/  SHF.R.U32.HI R0, RZ, 0xe, R0 ;  /* 0x0000000eff007819 */ /* 0x000fe20000011600 */
[----:B------:R-:W-:-:S04]  /*0af0*/  IMAD.MOV.U32 R27, RZ, RZ, 0x40300000 ;  /* 0x40300000ff1b7424 */ /* 0x000fc800078e00ff */
[C---:B------:R-:W-:Y:S02]  /*0b00*/  IMAD R35, R0.reuse, -0xadc8, R35 ;  /* 0xffff523800237824 */ /* 0x040fe400078e0223 */
[----:B------:R-:W-:Y:S01]  /*0b10*/  IMAD R0, R0, 0xd47, RZ ;  /* 0x00000d4700007824 */ /* 0x000fe200078e02ff */
[----:B0-----:R-:W-:Y:S01]  /*0b20*/  DFMA R24, R22, -R20, 1 ;  /* 0x3ff000001618742b */ /* 0x001fe20000000814 */
[----:B------:R-:W-:Y:S01]  /*0b30*/  IMAD R35, R35, 0xbc8f, RZ ;  /* 0x0000bc8f23237824 */ /* 0x000fe200078e02ff */
[----:B------:R-:W-:Y:S02]  /*0b40*/  DFMA R26, R28, R26, 25 ;  /* 0x403900001c1a742b */ /* 0x000fe4000000001a */
[----:B------:R-:W-:Y:S02]  /*0b50*/  LOP3.LUT R2, R0, 0x7fffffff, RZ, 0x3c, !PT ;  /* 0x7fffffff00027812 */ /* 0x000fe400078e3cff */
[----:B------:R-:W-:Y:S02]  /*0b60*/  ISETP.GE.U32.AND P0, PT, R35, R0, PT ;  /* 0x000000002300720c */ /* 0x000fe40003f06070 */
[----:B------:R-:W-:-:S04]  /*0b70*/  DFMA R24, R24, R24, R24 ;  /* 0x000000181818722b */ /* 0x000fc80000000018 */
[----:B------:R-:W0:Y:S04]  /*0b80*/  F2I.F64.TRUNC R27, R26 ;  /* 0x0000001a001b7311 */ /* 0x000e28000030d100 */
[----:B------:R-:W-:-:S03]  /*0b90*/  DFMA R22, R22, R24, R22 ;  /* 0x000000181616722b */ /* 0x000fc60000000016 */
[----:B------:R-:W-:-:S05]  /*0ba0*/  @P0 IMAD.MOV R2, RZ, RZ, -R0 ;  /* 0x000000ffff020224 */ /* 0x000fca00078e0a00 */
[----:B------:R-:W-:Y:S01]  /*0bb0*/  IADD3 R2, PT, PT, R35, -0x1, R2 ;  /* 0xffffffff23027810 */ /* 0x000fe20007ffe002 */
[C---:B------:R-:W-:Y:S01]  /*0bc0*/  DFMA R30, R22.reuse, -R20, 1 ;  /* 0x3ff00000161e742b */ /* 0x040fe20000000814 */
[----:B0-----:R0:W-:Y:S02]  /*0bd0*/  STG.E desc[UR6][R18.64+0x400], R27 ;  /* 0x0004001b12007986 */ /* 0x0011e4000c101906 */
[----:B------:R-:W1:Y:S02]  /*0be0*/  I2F.F64.U32 R24, R2 ;  /* 0x0000000200187312 */ /* 0x000e640000201800 */
[----:B------:R0:W-:Y:S03]  /*0bf0*/  STG.E desc[UR6][R16.64], R27 ;  /* 0x0000001b10007986 */ /* 0x0001e6000c101906 */
[----:B------:R-:W-:-:S08]  /*0c00*/  DFMA R22, R22, R30, R22 ;  /* 0x0000001e1616722b */ /* 0x000fd00000000016 */
[----:B-1----:R-:W-:Y:S01]  /*0c10*/  DMUL R28, R22, R24 ;  /* 0x00000018161c7228 */ /* 0x002fe20000000000 */
[----:B------:R-:W-:-:S07]  /*0c20*/  FSETP.GEU.AND P1, PT, |R25|, 6.5827683646048100446e-37, PT ;  /* 0x036000001900780b */ /* 0x000fce0003f2e200 */
[----:B------:R-:W-:-:S08]  /*0c30*/  DFMA R20, R28, -R20, R24 ;  /* 0x800000141c14722b */ /* 0x000fd00000000018 */
[----:B------:R-:W-:-:S10]  /*0c40*/  DFMA R28, R22, R20, R28 ;  /* 0x00000014161c722b */ /* 0x000fd4000000001c */
[----:B------:R-:W-:-:S05]  /*0c50*/  FFMA R0, RZ, 27.999998092651367188, R29 ;  /* 0x41dfffffff007823 */ /* 0x000fca000000001d */
[----:B------:R-:W-:-:S13]  /*0c60*/  FSETP.GT.AND P0, PT, |R0|, 1.469367938527859385e-39, PT ;  /* 0x001000000000780b */ /* 0x000fda0003f04200 */
[----:B0-----:R-:W-:Y:S05]  /*0c70*/  @P0 BRA P1, `(.L_x_52) ;  /* 0x0000000000080947 */ /* 0x001fea0000800000 */
[----:B------:R-:W-:-:S07]  /*0c80*/  MOV R2, 0xca0 ;  /* 0x00000ca000027802 */ /* 0x000fce0000000f00 */
[----:B------:R-:W-:Y:S05]  /*0c90*/  CALL.REL.NOINC `($__internal_1_$__cuda_sm20_div_rn_f64_full) ;  /* 0x0000001400c47944 */ /* 0x000fea0003c00000 */
.L_x_52:
[----:B------:R-:W-:Y:S05]  /*0ca0*/  BSYNC.RECONVERGENT B1 ;  /* 0x0000000000017941 */ /* 0x000fea0003800200 */
.L_x_51:
[----:B------:R-:W-:Y:S01]  /*0cb0*/  IMAD.MOV.U32 R20, RZ, RZ, 0x0 ;  /* 0x00000000ff147424 */ /* 0x000fe200078e00ff */
[----:B------:R-:W0:Y:S01]  /*0cc0*/  LDC R0, c[0x0][0x398] ;  /* 0x0000e600ff007b82 */ /* 0x000e220000000800 */
[----:B------:R-:W-:Y:S01]  /*0cd0*/  IMAD.MOV.U32 R21, RZ, RZ, 0x40300000 ;  /* 0x40300000ff157424 */ /* 0x000fe200078e00ff */
[----:B------:R-:W-:Y:S01]  /*0ce0*/  IADD3 R10, PT, PT, R10, 0x4, RZ ;  /* 0x000000040a0a7810 */ /* 0x000fe20007ffe0ff */
[----:B------:R-:W-:Y:S02]  /*0cf0*/  VIADD R8, R8, 0x200 ;  /* 0x0000020008087836 */ /* 0x000fe40000000000 */
[----:B------:R-:W-:Y:S01]  /*0d00*/  VIADD R9, R9, 0x200 ;  /* 0x0000020009097836 */ /* 0x000fe20000000000 */
[----:B------:R-:W-:Y:S01]  /*0d10*/  ISETP.NE.AND P0, PT, R10, RZ, PT ;  /* 0x000000ff0a00720c */ /* 0x000fe20003f05270 */
[----:B------:R-:W-:-:S10]  /*0d20*/  DFMA R28, R28, R20, 25 ;  /* 0x403900001c1c742b */ /* 0x000fd40000000014 */
[----:B------:R-:W1:Y:S01]  /*0d30*/  F2I.F64.TRUNC R29, R28 ;  /* 0x0000001c001d7311 */ /* 0x000e62000030d100 */
[C---:B0-----:R-:W-:Y:S02]  /*0d40*/  IMAD R34, R0.reuse, 0x4e2000, R34 ;  /* 0x004e200000227824 */ /* 0x041fe400078e0222 */
[C---:B------:R-:W-:Y:S02]  /*0d50*/  IMAD R11, R0.reuse, 0x4e2000, R11 ;  /* 0x004e2000000b7824 */ /* 0x040fe400078e020b */
[C---:B------:R-:W-:Y:S02]  /*0d60*/  IMAD R12, R0.reuse, 0x4e2000, R12 ;  /* 0x004e2000000c7824 */ /* 0x040fe400078e020c */
[----:B------:R-:W-:Y:S01]  /*0d70*/  IMAD R13, R0, 0x4e2000, R13 ;  /* 0x004e2000000d7824 */ /* 0x000fe200078e020d */
[----:B-1----:R1:W-:Y:S04]  /*0d80*/  STG.E desc[UR6][R18.64+0x600], R29 ;  /* 0x0006001d12007986 */ /* 0x0023e8000c101906 */
[----:B------:R1:W-:Y:S01]  /*0d90*/  STG.E desc[UR6][R16.64+0x200], R29 ;  /* 0x0002001d10007986 */ /* 0x0003e2000c101906 */
[----:B------:R-:W-:Y:S05]  /*0da0*/  @P0 BRA `(.L_x_53) ;  /* 0xfffffff4002c0947 */ /* 0x000fea000383ffff */
.L_x_44:
[----:B------:R-:W-:-:S13]  /*0db0*/  ISETP.NE.AND P0, PT, R6, RZ, PT ;  /* 0x000000ff0600720c */ /* 0x000fda0003f05270 */
[----:B------:R-:W-:Y:S05]  /*0dc0*/  @!P0 EXIT ;  /* 0x000000000000894d */ /* 0x000fea0003800000 */
[----:B------:R-:W0:Y:S01]  /*0dd0*/  LDCU UR4, c[0x0][0x3a8] ;  /* 0x00007500ff0477ac */ /* 0x000e220008000800 */
[----:B------:R-:W2:Y:S01]  /*0de0*/  LDC.64 R12, c[0x0][0x3a0] ;  /* 0x0000e800ff0c7b82 */ /* 0x000ea20000000a00 */
[----:B------:R-:W-:Y:S01]  /*0df0*/  IMAD.MOV R6, RZ, RZ, -R6 ;  /* 0x000000ffff067224 */ /* 0x000fe200078e0a06 */
[----:B------:R-:W3:Y:S06]  /*0e00*/  LDCU UR8, c[0x0][0x398] ;  /* 0x00007300ff0877ac */ /* 0x000eec0008000800 */
[----:B------:R-:W4:Y:S08]  /*0e10*/  LDC R8, c[0x0][0x398] ;  /* 0x0000e600ff087b82 */ /* 0x000f300000000800 */
[----:B------:R-:W5:Y:S01]  /*0e20*/  LDC.64 R10, c[0x0][0x390] ;  /* 0x0000e400ff0a7b82 */ /* 0x000f620000000a00 */
[----:B0-----:R-:W-:-:S02]  /*0e30*/  IADD3 R0, PT, PT, R3, UR4, R4 ;  /* 0x0000000403007c10 */ /* 0x001fc4000fffe004 */
[----:B------:R-:W-:-:S03]  /*0e40*/  LEA R4, R7, R4, 0x7 ;  /* 0x0000000407047211 */ /* 0x000fc600078e38ff */
[----:B------:R-:W-:Y:S02]  /*0e50*/  IMAD R9, R7, 0x80, R0 ;  /* 0x0000008007097824 */ /* 0x000fe400078e0200 */
[----:B--2---:R-:W-:-:S04]  /*0e60*/  IMAD.WIDE R12, R3, 0x4, R12 ;  /* 0x00000004030c7825 */ /* 0x004fc800078e020c */
[----:B---3--:R-:W-:-:S04]  /*0e70*/  IMAD R0, R9, UR8, RZ ;  /* 0x0000000809007c24 */ /* 0x008fc8000f8e02ff */
[----:B----4-:R-:W-:-:S07]  /*0e80*/  IMAD R3, R0, 0x2710, RZ ;  /* 0x0000271000037824 */ /* 0x010fce00078e02ff */
.L_x_56:
[C---:B------:R-:W-:Y:S01]  /*0e90*/  IMAD.HI.U32 R0, R3.reuse, 0x3, RZ ;  /* 0x0000000303007827 */ /* 0x040fe200078e00ff */
[----:B01----:R-:W0:Y:S01]  /*0ea0*/  MUFU.RCP64H R17, 2.14748262400000000000e+09 ;  /* 0x41dfffff00117908 */ /* 0x003e220000001800 */
[----:B------:R-:W-:Y:S01]  /*0eb0*/  MOV R15, 0x41dfffff ;  /* 0x41dfffff000f7802 */ /* 0x000fe20000000f00 */
[----:B------:R-:W-:Y:S01]  /*0ec0*/  BSSY.RECONVERGENT B1, `(.L_x_54) ;  /* 0x0000022000017945 */ /* 0x000fe20003800200 */
[----:B------:R-:W-:Y:S02]  /*0ed0*/  IMAD.IADD R7, R3, 0x1, -R0 ;  /* 0x0000000103077824 */ /* 0x000fe400078e0a00 */
[----:B------:R-:W-:Y:S02]  /*0ee0*/  IMAD.MOV.U32 R14, RZ, RZ, -0x800000 ;  /* 0xff800000ff0e7424 */ /* 0x000fe400078e00ff */
[----:B------:R-:W-:Y:S01]  /*0ef0*/  IMAD.MOV.U32 R16, RZ, RZ, 0x1 ;  /* 0x00000001ff107424 */ /* 0x000fe200078e00ff */
[----:B------:R-:W-:-:S04]  /*0f00*/  LEA.HI R7, R7, R0, RZ, 0x1f ;  /* 0x0000000007077211 */ /* 0x000fc800078ff8ff */
[----:B------:R-:W-:-:S05]  /*0f10*/  SHF.R.U32.HI R0, RZ, 0x1e, R7 ;  /* 0x0000001eff007819 */ /* 0x000fca0000011607 */
[----:B------:R-:W-:Y:S01]  /*0f20*/  IMAD R0, R0, -0x7fffffff, R3 ;  /* 0x8000000100007824 */ /* 0x000fe200078e0203 */
[----:B0-----:R-:W-:-:S04]  /*0f30*/  DFMA R18, R16, -R14, 1 ;  /* 0x3ff000001012742b */ /* 0x001fc8000000080e */
[----:B------:R-:W-:-:S04]  /*0f40*/  VIMNMX.U32 R0, PT, PT, R0, 0x1, !PT ;  /* 0x0000000100007848 */ /* 0x000fc80007fe0000 */
[----:B------:R-:W-:Y:S01]  /*0f50*/  DFMA R18, R18, R18, R18 ;  /* 0x000000121212722b */ /* 0x000fe20000000012 */
[----:B------:R-:W-:-:S05]  /*0f60*/  IMAD.HI.U32 R2, R0, 0x5e4789c9, RZ ;  /* 0x5e4789c900027827 */ /* 0x000fca00078e00ff */
[----:B------:R-:W-:Y:S02]  /*0f70*/  SHF.R.U32.HI R7, RZ, 0xe, R2 ;  /* 0x0000000eff077819 */ /* 0x000fe40000011602 */
[----:B------:R-:W-:-:S03]  /*0f80*/  DFMA R18, R16, R18, R16 ;  /* 0x000000121012722b */ /* 0x000fc60000000010 */
[C---:B------:R-:W-:Y:S02]  /*0f90*/  IMAD R0, R7.reuse, -0xadc8, R0 ;  /* 0xffff523807007824 */ /* 0x040fe400078e0200 */
[----:B------:R-:W-:Y:S02]  /*0fa0*/  IMAD R7, R7, 0xd47, RZ ;  /* 0x00000d4707077824 */ /* 0x000fe400078e02ff */
[----:B------:R-:W-:Y:S01]  /*0fb0*/  IMAD R0, R0, 0xbc8f, RZ ;  /* 0x0000bc8f00007824 */ /* 0x000fe200078e02ff */
[----:B------:R-:W-:Y:S02]  /*0fc0*/  DFMA R16, R18, -R14, 1 ;  /* 0x3ff000001210742b */ /* 0x000fe4000000080e */
[----:B------:R-:W-:Y:S02]  /*0fd0*/  LOP3.LUT R21, R7, 0x7fffffff, RZ, 0x3c, !PT ;  /* 0x7fffffff07157812 */ /* 0x000fe400078e3cff */
[----:B------:R-:W-:-:S04]  /*0fe0*/  ISETP.GE.U32.AND P0, PT, R0, R7, PT ;  /* 0x000000070000720c */ /* 0x000fc80003f06070 */
[----:B------:R-:W-:-:S09]  /*0ff0*/  DFMA R16, R18, R16, R18 ;  /* 0x000000101210722b */ /* 0x000fd20000000012 */
[----:B------:R-:W-:-:S05]  /*1000*/  @P0 IMAD.MOV R21, RZ, RZ, -R7 ;  /* 0x000000ffff150224 */ /* 0x000fca00078e0a07 */
[----:B------:R-:W-:-:S04]  /*1010*/  IADD3 R21, PT, PT, R0, -0x1, R21 ;  /* 0xffffffff00157810 */ /* 0x000fc80007ffe015 */
[----:B------:R-:W0:Y:S02]  /*1020*/  I2F.F64.U32 R24, R21 ;  /* 0x0000001500187312 */ /* 0x000e240000201800 */
[----:B0-----:R-:W-:Y:S01]  /*1030*/  DMUL R28, R16, R24 ;  /* 0x00000018101c7228 */ /* 0x001fe20000000000 */
[----:B------:R-:W-:-:S07]  /*1040*/  FSETP.GEU.AND P1, PT, |R25|, 6.5827683646048100446e-37, PT ;  /* 0x036000001900780b */ /* 0x000fce0003f2e200 */
[----:B------:R-:W-:-:S08]  /*1050*/  DFMA R14, R28, -R14, R24 ;  /* 0x8000000e1c0e722b */ /* 0x000fd00000000018 */
[----:B------:R-:W-:Y:S01]  /*1060*/  DFMA R28, R16, R14, R28 ;  /* 0x0000000e101c722b */ /* 0x000fe2000000001c */
[----:B------:R-:W-:-:S04]  /*1070*/  IMAD.WIDE R16, R4, 0x4, R12 ;  /* 0x0000000404107825 */ /* 0x000fc800078e020c */
[----:B-----5:R-:W-:-:S05]  /*1080*/  IMAD.WIDE R14, R9, 0x4, R10 ;  /* 0x00000004090e7825 */ /* 0x020fca00078e020a */
[----:B------:R-:W-:-:S05]  /*1090*/  FFMA R0, RZ, 27.999998092651367188, R29 ;  /* 0x41dfffffff007823 */ /* 0x000fca000000001d */
[----:B------:R-:W-:-:S13]  /*10a0*/  FSETP.GT.AND P0, PT, |R0|, 1.469367938527859385e-39, PT ;  /* 0x001000000000780b */ /* 0x000fda0003f04200 */
[----:B------:R-:W-:Y:S05]  /*10b0*/  @P0 BRA P1, `(.L_x_55) ;  /* 0x0000000000080947 */ /* 0x000fea0000800000 */
[----:B------:R-:W-:-:S07]  /*10c0*/  MOV R2, 0x10e0 ;  /* 0x000010e000027802 */ /* 0x000fce0000000f00 */
[----:B------:R-:W-:Y:S05]  /*10d0*/  CALL.REL.NOINC `($__internal_1_$__cuda_sm20_div_rn_f64_full) ;  /* 0x0000001000b47944 */ /* 0x000fea0003c00000 */
.L_x_55:
[----:B------:R-:W-:Y:S05]  /*10e0*/  BSYNC.RECONVERGENT B1 ;  /* 0x0000000000017941 */ /* 0x000fea0003800200 */
.L_x_54:
[----:B------:R-:W-:Y:S01]  /*10f0*/  IMAD.MOV.U32 R18, RZ, RZ, 0x0 ;  /* 0x00000000ff127424 */ /* 0x000fe200078e00ff */
[----:B------:R-:W-:Y:S01]  /*1100*/  MOV R19, 0x40300000 ;  /* 0x4030000000137802 */ /* 0x000fe20000000f00 */
[----:B------:R-:W-:Y:S02]  /*1110*/  VIADD R6, R6, 0x1 ;  /* 0x0000000106067836 */ /* 0x000fe40000000000 */
[----:B------:R-:W-:Y:S02]  /*1120*/  VIADD R4, R4, 0x80 ;  /* 0x0000008004047836 */ /* 0x000fe40000000000 */
[----:B------:R-:W-:Y:S01]  /*1130*/  VIADD R9, R9, 0x80 ;  /* 0x0000008009097836 */ /* 0x000fe20000000000 */
[----:B------:R-:W-:Y:S01]  /*1140*/  DFMA R28, R28, R18, 25 ;  /* 0x403900001c1c742b */ /* 0x000fe20000000012 */
[----:B------:R-:W-:Y:S01]  /*1150*/  ISETP.NE.AND P0, PT, R6, RZ, PT ;  /* 0x000000ff0600720c */ /* 0x000fe20003f05270 */
[----:B------:R-:W-:-:S08]  /*1160*/  IMAD R3, R8, 0x138800, R3 ;  /* 0x0013880008037824 */ /* 0x000fd000078e0203 */
[----:B------:R-:W0:Y:S02]  /*1170*/  F2I.F64.TRUNC R29, R28 ;  /* 0x0000001c001d7311 */ /* 0x000e24000030d100 */
[----:B0-----:R0:W-:Y:S04]  /*1180*/  STG.E desc[UR6][R14.64], R29 ;  /* 0x0000001d0e007986 */ /* 0x0011e8000c101906 */
[----:B------:R0:W-:Y:S01]  /*1190*/  STG.E desc[UR6][R16.64], R29 ;  /* 0x0000001d10007986 */ /* 0x0001e2000c101906 */
[----:B------:R-:W-:Y:S05]  /*11a0*/  @P0 BRA `(.L_x_56) ;  /* 0xfffffffc00380947 */ /* 0x000fea000383ffff */
[----:B------:R-:W-:Y:S05]  /*11b0*/  EXIT ;  /* 0x000000000000794d */ /* 0x000fea0003800000 */
.L_x_43:
[----:B------:R-:W-:-:S13]  /*11c0*/  ISETP.GE.AND P0, PT, R11, 0x1, PT ;  /* 0x000000010b00780c */ /* 0x000fda0003f06270 */
[----:B------:R-:W-:Y:S05]  /*11d0*/  @!P0 EXIT ;  /* 0x000000000000894d */ /* 0x000fea0003800000 */
[----:B------:R-:W0:Y:S01]  /*11e0*/  S2R R8, SR_TID.X ;  /* 0x0000000000087919 */ /* 0x000e220000002100 */
[C---:B------:R-:W-:Y:S02]  /*11f0*/  ISETP.GE.U32.AND P0, PT, R11.reuse, 0x4, PT ;  /* 0x000000040b00780c */ /* 0x040fe40003f06070 */
[----:B------:R-:W-:Y:S02]  /*1200*/  LOP3.LUT R7, R11, 0x3, RZ, 0xc0, !PT ;  /* 0x000000030b077812 */ /* 0x000fe400078ec0ff */
[----:B------:R-:W-:-:S09]  /*1210*/  MOV R9, RZ ;  /* 0x000000ff00097202 */ /* 0x000fd20000000f00 */
[----:B------:R-:W-:Y:S05]  /*1220*/  @!P0 BRA `(.L_x_57) ;  /* 0x0000000c004c8947 */ /* 0x000fea0003800000 */
[----:B------:R-:W1:Y:S01]  /*1230*/  LDC.64 R16, c[0x0][0x3a0] ;  /* 0x0000e800ff107b82 */ /* 0x000e620000000a00 */
[----:B------:R-:W2:Y:S01]  /*1240*/  LDCU UR4, c[0x0][0x398] ;  /* 0x00007300ff0477ac */ /* 0x000ea20008000800 */
[----:B------:R-:W-:Y:S01]  /*1250*/  LOP3.LUT R9, R11, 0x7ffffffc, RZ, 0xc0, !PT ;  /* 0x7ffffffc0b097812 */ /* 0x000fe200078ec0ff */
[----:B------:R-:W-:-:S05]  /*1260*/  IMAD.MOV.U32 R10, RZ, RZ, RZ ;  /* 0x000000ffff0a7224 */ /* 0x000fca00078e00ff */
[----:B------:R-:W3:Y:S01]  /*1270*/  LDC.64 R14, c[0x0][0x390] ;  /* 0x0000e400ff0e7b82 */ /* 0x000ee20000000a00 */
[----:B--2---:R-:W-:Y:S01]  /*1280*/  UIMAD UR4, UR4, 0x2710, URZ ;  /* 0x00002710040478a4 */ /* 0x004fe2000f8e02ff */
[----:B-1----:R-:W-:-:S11]  /*1290*/  IMAD.WIDE R16, R3, 0x4, R16 ;  /* 0x0000000403107825 */ /* 0x002fd600078e0210 */
.L_x_74:
[C---:B0-----:R-:W-:Y:S01]  /*12a0*/  IMAD R11, R10.reuse, 0x80, R8 ;  /* 0x000000800a0b7824 */ /* 0x041fe200078e0208 */
[----:B------:R-:W-:Y:S01]  /*12b0*/  BSSY.RECONVERGENT B1, `(.L_x_58) ;  /* 0x0000033000017945 */ /* 0x000fe20003800200 */
[----:B------:R-:W-:Y:S02]  /*12c0*/  VIADD R10, R10, 0x4 ;  /* 0x000000040a0a7836 */ /* 0x000fe40000000000 */
[C---:B-1----:R-:W-:Y:S01]  /*12d0*/  IMAD.WIDE R18, R11.reuse, 0x4, R16 ;  /* 0x000000040b127825 */ /* 0x042fe200078e0210 */
[----:B------:R-:W-:Y:S02]  /*12e0*/  ISETP.GE.AND P0, PT, R11, R4, PT ;  /* 0x000000040b00720c */ /* 0x000fe40003f06270 */
[----:B------:R-:W-:-:S11]  /*12f0*/  ISETP.NE.AND P1, PT, R10, R9, PT ;  /* 0x000000090a00720c */ /* 0x000fd60003f25270 */
[----:B------:R-:W-:Y:S05]  /*1300*/  @P0 BRA `(.L_x_59) ;  /* 0x0000000000b40947 */ /* 0x000fea0003800000 */
[----:B------:R-:W-:Y:S01]  /*1310*/  IADD3 R12, PT, PT, R6, R11, RZ ;  /* 0x0000000b060c7210 */ /* 0x000fe20007ffe0ff */
[----:B------:R-:W0:Y:S01]  /*1320*/  MUFU.RCP64H R23, 2.14748262400000000000e+09 ;  /* 0x41dfffff00177908 */ /* 0x000e220000001800 */
[----:B------:R-:W-:Y:S02]  /*1330*/  HFMA2 R22, -RZ, RZ, 0, 5.9604644775390625e-08 ;  /* 0x00000001ff167431 */ /* 0x000fe400000001ff */
[----:B------:R-:W-:Y:S01]  /*1340*/  IMAD.MOV.U32 R20, RZ, RZ, -0x800000 ;  /* 0xff800000ff147424 */ /* 0x000fe200078e00ff */
[----:B------:R-:W-:Y:S01]  /*1350*/  BSSY.RECONVERGENT B2, `(.L_x_60) ;  /* 0x0000021000027945 */ /* 0x000fe20003800200 */
[----:B------:R-:W-:Y:S02]  /*1360*/  IMAD R0, R12, UR4, RZ ;  /* 0x000000040c007c24 */ /* 0x000fe4000f8e02ff */
[----:B------:R-:W-:Y:S02]  /*1370*/  IMAD.MOV.U32 R21, RZ, RZ, 0x41dfffff ;  /* 0x41dfffffff157424 */ /* 0x000fe400078e00ff */
[----:B------:R-:W-:-:S04]  /*1380*/  IMAD.HI.U32 R13, R0, 0x3, RZ ;  /* 0x00000003000d7827 */ /* 0x000fc800078e00ff */
[----:B------:R-:W-:-:S05]  /*1390*/  IMAD.IADD R2, R0, 0x1, -R13 ;  /* 0x0000000100027824 */ /* 0x000fca00078e0a0d */
[----:B------:R-:W-:Y:S01]  /*13a0*/  LEA.HI R2, R2, R13, RZ, 0x1f ;  /* 0x0000000d02027211 */ /* 0x000fe200078ff8ff */
[----:B0-----:R-:W-:-:S03]  /*13b0*/  DFMA R24, R22, -R20, 1 ;  /* 0x3ff000001618742b */ /* 0x001fc60000000814 */
[----:B------:R-:W-:-:S05]  /*13c0*/  SHF.R.U32.HI R13, RZ, 0x1e, R2 ;  /* 0x0000001eff0d7819 */ /* 0x000fca0000011602 */
[----:B------:R-:W-:Y:S01]  /*13d0*/  IMAD R13, R13, -0x7fffffff, R0 ;  /* 0x800000010d0d7824 */ /* 0x000fe200078e0200 */
[----:B------:R-:W-:-:S04]  /*13e0*/  DFMA R24, R24, R24, R24 ;  /* 0x000000181818722b */ /* 0x000fc80000000018 */
[----:B------:R-:W-:-:S04]  /*13f0*/  VIMNMX.U32 R13, PT, PT, R13, 0x1, !PT ;  /* 0x000000010d0d7848 */ /* 0x000fc80007fe0000 */
[----:B------:R-:W-:Y:S01]  /*1400*/  DFMA R22, R22, R24, R22 ;  /* 0x000000181616722b */ /* 0x000fe20000000016 */
[----:B------:R-:W-:-:S05]  /*1410*/  IMAD.HI.U32 R0, R13, 0x5e4789c9, RZ ;  /* 0x5e4789c90d007827 */ /* 0x000fca00078e00ff */
[----:B------:R-:W-:Y:S02]  /*1420*/  SHF.R.U32.HI R0, RZ, 0xe, R0 ;  /* 0x0000000eff007819 */ /* 0x000fe40000011600 */
[----:B------:R-:W-:-:S03]  /*1430*/  DFMA R26, R22, -R20, 1 ;  /* 0x3ff00000161a742b */ /* 0x000fc60000000814 */
[C---:B------:R-:W-:Y:S02]  /*1440*/  IMAD R13, R0.reuse, -0xadc8, R13 ;  /* 0xffff5238000d7824 */ /* 0x040fe400078e020d */
[----:B------:R-:W-:Y:S02]  /*1450*/  IMAD R0, R0, 0xd47, RZ ;  /* 0x00000d4700007824 */ /* 0x000fe400078e02ff */
[----:B------:R-:W-:Y:S01]  /*1460*/  IMAD R13, R13, 0xbc8f, RZ ;  /* 0x0000bc8f0d0d7824 */ /* 0x000fe200078e02ff */
[----:B------:R-:W-:Y:S02]  /*1470*/  DFMA R26, R22, R26, R22 ;  /* 0x0000001a161a722b */ /* 0x000fe40000000016 */
[----:B------:R-:W-:Y:S02]  /*1480*/  LOP3.LUT R2, R0, 0x7fffffff, RZ, 0x3c, !PT ;  /* 0x7fffffff00027812 */ /* 0x000fe400078e3cff */
[----:B------:R-:W-:-:S13]  /*1490*/  ISETP.GE.U32.AND P0, PT, R13, R0, PT ;  /* 0x000000000d00720c */ /* 0x000fda0003f06070 */
[----:B------:R-:W-:-:S05]  /*14a0*/  @P0 IMAD.MOV R2, RZ, RZ, -R0 ;  /* 0x000000ffff020224 */ /* 0x000fca00078e0a00 */
[----:B------:R-:W-:-:S04]  /*14b0*/  IADD3 R2, PT, PT, R13, -0x1, R2 ;  /* 0xffffffff0d027810 */ /* 0x000fc80007ffe002 */
[----:B------:R-:W0:Y:S02]  /*14c0*/  I2F.F64.U32 R24, R2 ;  /* 0x0000000200187312 */ /* 0x000e240000201800 */
        /* <DEDUP_REMOVED lines=8> */
[----:B---3--:R-:W-:Y:S05]  /*1550*/  CALL.REL.NOINC `($__internal_1_$__cuda_sm20_div_rn_f64_full) ;  /* 0x0000000c00947944 */ /* 0x008fea0003c00000 */
.L_x_61:
[----:B------:R-:W-:Y:S05]  /*1560*/  BSYNC.RECONVERGENT B2 ;  /* 0x0000000000027941 */ /* 0x000fea0003800200 */
.L_x_60:
[----:B------:R-:W-:Y:S02]  /*1570*/  IMAD.MOV.U32 R20, RZ, RZ, 0x0 ;  /* 0x00000000ff147424 */ /* 0x000fe400078e00ff */
[----:B------:R-:W-:Y:S02]  /*1580*/  IMAD.MOV.U32 R21, RZ, RZ, 0x40300000 ;  /* 0x40300000ff157424 */ /* 0x000fe400078e00ff */
[----:B---3--:R-:W-:-:S04]  /*1590*/  IMAD.WIDE R12, R12, 0x4, R14 ;  /* 0x000000040c0c7825 */ /* 0x008fc800078e020e */
[----:B------:R-:W-:-:S10]  /*15a0*/  DFMA R28, R28, R20, 25 ;  /* 0x403900001c1c742b */ /* 0x000fd40000000014 */
[----:B------:R-:W0:Y:S02]  /*15b0*/  F2I.F64.TRUNC R29, R28 ;  /* 0x0000001c001d7311 */ /* 0x000e24000030d100 */
[----:B0-----:R0:W-:Y:S04]  /*15c0*/  STG.E desc[UR6][R12.64], R29 ;  /* 0x0000001d0c007986 */ /* 0x0011e8000c101906 */
[----:B------:R0:W-:Y:S02]  /*15d0*/  STG.E desc[UR6][R18.64], R29 ;  /* 0x0000001d12007986 */ /* 0x0001e4000c101906 */
.L_x_59:
[----:B------:R-:W-:Y:S05]  /*15e0*/  BSYNC.RECONVERGENT B1 ;  /* 0x0000000000017941 */ /* 0x000fea0003800200 */
.L_x_58:
[----:B0-----:R-:W-:Y:S01]  /*15f0*/  IADD3 R13, PT, PT, R11, 0x80, RZ ;  /* 0x000000800b0d7810 */ /* 0x001fe20007ffe0ff */
[----:B------:R-:W-:Y:S03]  /*1600*/  BSSY.RECONVERGENT B1, `(.L_x_62) ;  /* 0x0000030000017945 */ /* 0x000fe60003800200 */
[----:B------:R-:W-:-:S13]  /*1610*/  ISETP.GE.AND P0, PT, R13, R4, PT ;  /* 0x000000040d00720c */ /* 0x000fda0003f06270 */
[----:B------:R-:W-:Y:S05]  /*1620*/  @P0 BRA `(.L_x_63) ;  /* 0x0000000000b40947 */ /* 0x000fea0003800000 */
[----:B------:R-:W-:Y:S01]  /*1630*/  IMAD.IADD R12, R6, 0x1, R13 ;  /* 0x00000001060c7824 */ /* 0x000fe200078e020d */
[----:B------:R-:W0:Y:S01]  /*1640*/  MUFU.RCP64H R23, 2.14748262400000000000e+09 ;  /* 0x41dfffff00177908 */ /* 0x000e220000001800 */
[----:B------:R-:W-:Y:S01]  /*1650*/  IMAD.MOV.U32 R20, RZ, RZ, -0x800000 ;  /* 0xff800000ff147424 */ /* 0x000fe200078e00ff */
[----:B------:R-:W-:Y:S01]  /*1660*/  MOV R21, 0x41dfffff ;  /* 0x41dfffff00157802 */ /* 0x000fe20000000f00 */
[----:B------:R-:W-:Y:S01]  /*1670*/  IMAD R0, R12, UR4, RZ ;  /* 0x000000040c007c24 */ /* 0x000fe2000f8e02ff */
[----:B------:R-:W-:Y:S01]  /*1680*/  BSSY.RECONVERGENT B2, `(.L_x_64) ;  /* 0x0000020000027945 */ /* 0x000fe20003800200 */
        /* <DEDUP_REMOVED lines=31> */
.L_x_65:
[----:B------:R-:W-:Y:S05]  /*1880*/  BSYNC.RECONVERGENT B2 ;  /* 0x0000000000027941 */ /* 0x000fea0003800200 */
.L_x_64:
[----:B------:R-:W-:Y:S01]  /*1890*/  MOV R20, 0x0 ;  /* 0x0000000000147802 */ /* 0x000fe20000000f00 */
[----:B------:R-:W-:Y:S02]  /*18a0*/  IMAD.MOV.U32 R21, RZ, RZ, 0x40300000 ;  /* 0x40300000ff157424 */ /* 0x000fe400078e00ff */
[----:B---3--:R-:W-:-:S04]  /*18b0*/  IMAD.WIDE R12, R12, 0x4, R14 ;  /* 0x000000040c0c7825 */ /* 0x008fc800078e020e */
[----:B------:R-:W-:-:S10]  /*18c0*/  DFMA R28, R28, R20, 25 ;  /* 0x403900001c1c742b */ /* 0x000fd40000000014 */
[----:B------:R-:W0:Y:S02]  /*18d0*/  F2I.F64.TRUNC R29, R28 ;  /* 0x0000001c001d7311 */ /* 0x000e24000030d100 */
[----:B0-----:R0:W-:Y:S04]  /*18e0*/  STG.E desc[UR6][R12.64], R29 ;  /* 0x0000001d0c007986 */ /* 0x0011e8000c101906 */
[----:B------:R0:W-:Y:S02]  /*18f0*/  STG.E desc[UR6][R18.64+0x200], R29 ;  /* 0x0002001d12007986 */ /* 0x0001e4000c101906 */
.L_x_63:
[----:B------:R-:W-:Y:S05]  /*1900*/  BSYNC.RECONVERGENT B1 ;  /* 0x0000000000017941 */ /* 0x000fea0003800200 */
.L_x_62:
[----:B0-----:R-:W-:Y:S01]  /*1910*/  VIADD R13, R11, 0x100 ;  /* 0x000001000b0d7836 */ /* 0x001fe20000000000 */
[----:B------:R-:W-:Y:S04]  /*1920*/  BSSY.RECONVERGENT B1, `(.L_x_66) ;  /* 0x0000030000017945 */ /* 0x000fe80003800200 */
[----:B------:R-:W-:-:S13]  /*1930*/  ISETP.GE.AND P0, PT, R13, R4, PT ;  /* 0x000000040d00720c */ /* 0x000fda0003f06270 */
[----:B------:R-:W-:Y:S05]  /*1940*/  @P0 BRA `(.L_x_67) ;  /* 0x0000000000b40947 */ /* 0x000fea0003800000 */
[----:B------:R-:W-:Y:S01]  /*1950*/  IADD3 R12, PT, PT, R6, R13, RZ ;  /* 0x0000000d060c7210 */ /* 0x000fe20007ffe0ff */
[----:B------:R-:W0:Y:S01]  /*1960*/  MUFU.RCP64H R23, 2.14748262400000000000e+09 ;  /* 0x41dfffff00177908 */ /* 0x000e220000001800 */
[----:B------:R-:W-:Y:S01]  /*1970*/  IMAD.MOV.U32 R20, RZ, RZ, -0x800000 ;  /* 0xff800000ff147424 */ /* 0x000fe200078e00ff */
[----:B------:R-:W-:Y:S01]  /*1980*/  MOV R21, 0x41dfffff ;  /* 0x41dfffff00157802 */ /* 0x000fe20000000f00 */
[----:B------:R-:W-:Y:S01]  /*1990*/  IMAD.MOV.U32 R22, RZ, RZ, 0x1 ;  /* 0x00000001ff167424 */ /* 0x000fe200078e00ff */
[----:B------:R-:W-:Y:S01]  /*19a0*/  BSSY.RECONVERGENT B2, `(.L_x_68) ;  /* 0x0000020000027945 */ /* 0x000fe20003800200 */
[----:B------:R-:W-:-:S04]  /*19b0*/  IMAD R0, R12, UR4, RZ ;  /* 0x000000040c007c24 */ /* 0x000fc8000f8e02ff */
[----:B------:R-:W-:-:S04]  /*19c0*/  IMAD.HI.U32 R13, R0, 0x3, RZ ;  /* 0x00000003000d7827 */ /* 0x000fc800078e00ff */
[----:B------:R-:W-:Y:S01]  /*19d0*/  IMAD.IADD R2, R0, 0x1, -R13 ;  /* 0x0000000100027824 */ /* 0x000fe200078e0a0d */
[----:B0-----:R-:W-:-:S04]  /*19e0*/  DFMA R24, R22, -R20, 1 ;  /* 0x3ff000001618742b */ /* 0x001fc80000000814 */
[----:B------:R-:W-:-:S04]  /*19f0*/  LEA.HI R2, R2, R13, RZ, 0x1f ;  /* 0x0000000d02027211 */ /* 0x000fc800078ff8ff */
[----:B------:R-:W-:Y:S01]  /*1a00*/  SHF.R.U32.HI R13, RZ, 0x1e, R2 ;  /* 0x0000001eff0d7819 */ /* 0x000fe20000011602 */
[----:B------:R-:W-:-:S04]  /*1a10*/  DFMA R24, R24, R24, R24 ;  /* 0x000000181818722b */ /* 0x000fc80000000018 */
[----:B------:R-:W-:-:S05]  /*1a20*/  IMAD R13, R13, -0x7fffffff, R0 ;  /* 0x800000010d0d7824 */ /* 0x000fca00078e0200 */
[----:B------:R-:W-:Y:S01]  /*1a30*/  VIMNMX.U32 R13, PT, PT, R13, 0x1, !PT ;  /* 0x000000010d0d7848 */ /* 0x000fe20007fe0000 */
[----:B------:R-:W-:-:S04]  /*1a40*/  DFMA R22, R22, R24, R22 ;  /* 0x000000181616722b */ /* 0x000fc80000000016 */
[----:B------:R-:W-:-:S04]  /*1a50*/  IMAD.HI.U32 R0, R13, 0x5e4789c9, RZ ;  /* 0x5e4789c90d007827 */ /* 0x000fc800078e00ff */
[----:B------:R-:W-:Y:S01]  /*1a60*/  DFMA R26, R22, -R20, 1 ;  /* 0x3ff00000161a742b */ /* 0x000fe20000000814 */
[----:B------:R-:W-:-:S05]  /*1a70*/  SHF.R.U32.HI R0, RZ, 0xe, R0 ;  /* 0x0000000eff007819 */ /* 0x000fca0000011600 */
[C---:B------:R-:W-:Y:S02]  /*1a80*/  IMAD R13, R0.reuse, -0xadc8, R13 ;  /* 0xffff5238000d7824 */ /* 0x040fe400078e020d */
[----:B------:R-:W-:Y:S01]  /*1a90*/  IMAD R0, R0, 0xd47, RZ ;  /* 0x00000d4700007824 */ /* 0x000fe200078e02ff */
[----:B------:R-:W-:Y:S01]  /*1aa0*/  DFMA R26, R22, R26, R22 ;  /* 0x0000001a161a722b */ /* 0x000fe20000000016 */
[----:B------:R-:W-:-:S03]  /*1ab0*/  IMAD R13, R13, 0xbc8f, RZ ;  /* 0x0000bc8f0d0d7824 */ /* 0x000fc600078e02ff */
        /* <DEDUP_REMOVED lines=14> */
.L_x_69:
[----:B------:R-:W-:Y:S05]  /*1ba0*/  BSYNC.RECONVERGENT B2 ;  /* 0x0000000000027941 */ /* 0x000fea0003800200 */
.L_x_68:
[----:B------:R-:W-:Y:S01]  /*1bb0*/  MOV R20, 0x0 ;  /* 0x0000000000147802 */ /* 0x000fe20000000f00 */
[----:B------:R-:W-:Y:S02]  /*1bc0*/  IMAD.MOV.U32 R21, RZ, RZ, 0x40300000 ;  /* 0x40300000ff157424 */ /* 0x000fe400078e00ff */
[----:B---3--:R-:W-:-:S04]  /*1bd0*/  IMAD.WIDE R12, R12, 0x4, R14 ;  /* 0x000000040c0c7825 */ /* 0x008fc800078e020e */
[----:B------:R-:W-:-:S10]  /*1be0*/  DFMA R28, R28, R20, 25 ;  /* 0x403900001c1c742b */ /* 0x000fd40000000014 */
[----:B------:R-:W0:Y:S02]  /*1bf0*/  F2I.F64.TRUNC R29, R28 ;  /* 0x0000001c001d7311 */ /* 0x000e24000030d100 */
[----:B0-----:R0:W-:Y:S04]  /*1c00*/  STG.E desc[UR6][R12.64], R29 ;  /* 0x0000001d0c007986 */ /* 0x0011e8000c101906 */
[----:B------:R0:W-:Y:S02]  /*1c10*/  STG.E desc[UR6][R18.64+0x400], R29 ;  /* 0x0004001d12007986 */ /* 0x0001e4000c101906 */
.L_x_67:
[----:B------:R-:W-:Y:S05]  /*1c20*/  BSYNC.RECONVERGENT B1 ;  /* 0x0000000000017941 */ /* 0x000fea0003800200 */
.L_x_66:
[----:B------:R-:W-:Y:S01]  /*1c30*/  VIADD R11, R11, 0x180 ;  /* 0x000001800b0b7836 */ /* 0x000fe20000000000 */
[----:B------:R-:W-:Y:S04]  /*1c40*/  BSSY.RECONVERGENT B1, `(.L_x_70) ;  /* 0x0000030000017945 */ /* 0x000fe80003800200 */
[----:B------:R-:W-:-:S13]  /*1c50*/  ISETP.GE.AND P0, PT, R11, R4, PT ;  /* 0x000000040b00720c */ /* 0x000fda0003f06270 */
[----:B------:R-:W-:Y:S05]  /*1c60*/  @P0 BRA `(.L_x_71) ;  /* 0x0000000000b40947 */ /* 0x000fea0003800000 */
[----:B------:R-:W-:Y:S01]  /*1c70*/  IADD3 R11, PT, PT, R6, R11, RZ ;  /* 0x0000000b060b7210 */ /* 0x000fe20007ffe0ff */
[----:B------:R-:W1:Y:S01]  /*1c80*/  MUFU.RCP64H R21, 2.14748262400000000000e+09 ;  /* 0x41dfffff00157908 */ /* 0x000e620000001800 */
[----:B0-----:R-:W-:Y:S01]  /*1c90*/  IMAD.MOV.U32 R12, RZ, RZ, -0x800000 ;  /* 0xff800000ff0c7424 */ /* 0x001fe200078e00ff */
[----:B------:R-:W-:Y:S01]  /*1ca0*/  BSSY.RECONVERGENT B2, `(.L_x_72) ;  /* 0x0000022000027945 */ /* 0x000fe20003800200 */
[----:B------:R-:W-:Y:S02]  /*1cb0*/  IMAD.MOV.U32 R20, RZ, RZ, 0x1 ;  /* 0x00000001ff147424 */ /* 0x000fe400078e00ff */
        /* <DEDUP_REMOVED lines=9> */
[----:B------:R-:W-:-:S05]  /*1d50*/  SHF.R.U32.HI R23, RZ, 0xe, R2 ;  /* 0x0000000eff177819 */ /* 0x000fca0000011602 */
        /* <DEDUP_REMOVED lines=22> */
.L_x_73:
[----:B------:R-:W-:Y:S05]  /*1ec0*/  BSYNC.RECONVERGENT B2 ;  /* 0x0000000000027941 */ /* 0x000fea0003800200 */
.L_x_72:
[----:B------:R-:W-:Y:S01]  /*1ed0*/  MOV R12, 0x0 ;  /* 0x00000000000c7802 */ /* 0x000fe20000000f00 */
[----:B------:R-:W-:-:S06]  /*1ee0*/  IMAD.MOV.U32 R13, RZ, RZ, 0x40300000 ;  /* 0x40300000ff0d7424 */ /* 0x000fcc00078e00ff */
[----:B------:R-:W-:Y:S01]  /*1ef0*/  DFMA R28, R28, R12, 25 ;  /* 0x403900001c1c742b */ /* 0x000fe2000000000c */
[----:B---3--:R-:W-:-:S09]  /*1f00*/  IMAD.WIDE R12, R11, 0x4, R14 ;  /* 0x000000040b0c7825 */ /* 0x008fd200078e020e */
[----:B------:R-:W0:Y:S02]  /*1f10*/  F2I.F64.TRUNC R29, R28 ;  /* 0x0000001c001d7311 */ /* 0x000e24000030d100 */
[----:B0-----:R1:W-:Y:S04]  /*1f20*/  STG.E desc[UR6][R12.64], R29 ;  /* 0x0000001d0c007986 */ /* 0x0013e8000c101906 */
[----:B------:R1:W-:Y:S02]  /*1f30*/  STG.E desc[UR6][R18.64+0x600], R29 ;  /* 0x0006001d12007986 */ /* 0x0003e4000c101906 */
.L_x_71:
[----:B------:R-:W-:Y:S05]  /*1f40*/  BSYNC.RECONVERGENT B1 ;  /* 0x0000000000017941 */ /* 0x000fea0003800200 */
.L_x_70:
[----:B------:R-:W-:Y:S05]  /*1f50*/  @P1 BRA `(.L_x_74) ;  /* 0xfffffff000d01947 */ /* 0x000fea000383ffff */
.L_x_57:
[----:B------:R-:W-:-:S13]  /*1f60*/  ISETP.NE.AND P0, PT, R7, RZ, PT ;  /* 0x000000ff0700720c */ /* 0x000fda0003f05270 */
[----:B------:R-:W-:Y:S05]  /*1f70*/  @!P0 EXIT ;  /* 0x000000000000894d */ /* 0x000fea0003800000 */
[----:B------:R-:W2:Y:S01]  /*1f80*/  LDCU UR4, c[0x0][0x3a8] ;  /* 0x00007500ff0477ac */ /* 0x000ea20008000800 */
[----:B---3--:R-:W3:Y:S01]  /*1f90*/  LDC.64 R14, c[0x0][0x3a0] ;  /* 0x0000e800ff0e7b82 */ /* 0x008ee20000000a00 */
[----:B------:R-:W-:Y:S01]  /*1fa0*/  IMAD.MOV R7, RZ, RZ, -R7 ;  /* 0x000000ffff077224 */ /* 0x000fe200078e0a07 */
[----:B------:R-:W4:Y:S06]  /*1fb0*/  LDCU UR8, c[0x0][0x398] ;  /* 0x00007300ff0877ac */ /* 0x000f2c0008000800 */
[----:B------:R-:W5:Y:S08]  /*1fc0*/  LDC R10, c[0x0][0x398] ;  /* 0x0000e600ff0a7b82 */ /* 0x000f700000000800 */
[----:B01----:R-:W0:Y:S01]  /*1fd0*/  LDC.64 R12, c[0x0][0x390] ;  /* 0x0000e400ff0c7b82 */ /* 0x003e220000000a00 */
[----:B--2---:R-:W-:-:S05]  /*1fe0*/  IADD3 R6, PT, PT, R3, UR4, R8 ;  /* 0x0000000403067c10 */ /* 0x004fca000fffe008 */
[C---:B------:R-:W-:Y:S01]  /*1ff0*/  IMAD R6, R9.reuse, 0x80, R6 ;  /* 0x0000008009067824 */ /* 0x040fe200078e0206 */
[----:B------:R-:W-:Y:S01]  /*2000*/  LEA R9, R9, R8, 0x7 ;  /* 0x0000000809097211 */ /* 0x000fe200078e38ff */
[----:B---3--:R-:W-:-:S04]  /*2010*/  IMAD.WIDE R14, R3, 0x4, R14 ;  /* 0x00000004030e7825 */ /* 0x008fc800078e020e */
[----:B----4-:R-:W-:-:S04]  /*2020*/  IMAD R0, R6, UR8, RZ ;  /* 0x0000000806007c24 */ /* 0x010fc8000f8e02ff */
[----:B-----5:R-:W-:-:S07]  /*2030*/  IMAD R3, R0, 0x2710, RZ ;  /* 0x0000271000037824 */ /* 0x020fce00078e02ff */
.L_x_79:
[----:B------:R-:W-:Y:S01]  /*2040*/  ISETP.GE.AND P0, PT, R9, R4, PT ;  /* 0x000000040900720c */ /* 0x000fe20003f06270 */
[----:B------:R-:W-:-:S12]  /*2050*/  BSSY.RECONVERGENT B1, `(.L_x_75) ;  /* 0x000002e000017945 */ /* 0x000fd80003800200 */
[----:B-1----:R-:W-:Y:S05]  /*2060*/  @P0 BRA `(.L_x_76) ;  /* 0x0000000000b00947 */ /* 0x002fea0003800000 */
[C---:B------:R-:W-:Y:S01]  /*2070*/  IMAD.HI.U32 R0, R3.reuse, 0x3, RZ ;  /* 0x0000000303007827 */ /* 0x040fe200078e00ff */
[----:B------:R-:W1:Y:S01]  /*2080*/  MUFU.RCP64H R19, 2.14748262400000000000e+09 ;  /* 0x41dfffff00137908 */ /* 0x000e620000001800 */
[----:B------:R-:W-:Y:S01]  /*2090*/  MOV R16, 0xff800000 ;  /* 0xff80000000107802 */ /* 0x000fe20000000f00 */
[----:B------:R-:W-:Y:S01]  /*20a0*/  BSSY.RECONVERGENT B2, `(.L_x_77) ;  /* 0x0000020000027945 */ /* 0x000fe20003800200 */
[----:B------:R-:W-:Y:S02]  /*20b0*/  IMAD.IADD R11, R3, 0x1, -R0 ;  /* 0x00000001030b7824 */ /* 0x000fe400078e0a00 */
[----:B------:R-:W-:Y:S02]  /*20c0*/  IMAD.MOV.U32 R17, RZ, RZ, 0x41dfffff ;  /* 0x41dfffffff117424 */ /* 0x000fe400078e00ff */
[----:B------:R-:W-:Y:S01]  /*20d0*/  IMAD.MOV.U32 R18, RZ, RZ, 0x1 ;  /* 0x00000001ff127424 */ /* 0x000fe200078e00ff */
[----:B------:R-:W-:-:S04]  /*20e0*/  LEA.HI R11, R11, R0, RZ, 0x1f ;  /* 0x000000000b0b7211 */ /* 0x000fc800078ff8ff */
[----:B------:R-:W-:-:S05]  /*20f0*/  SHF.R.U32.HI R0, RZ, 0x1e, R11 ;  /* 0x0000001eff007819 */ /* 0x000fca000001160b */
[----:B------:R-:W-:Y:S01]  /*2100*/  IMAD R0, R0, -0x7fffffff, R3 ;  /* 0x8000000100007824 */ /* 0x000fe200078e0203 */
[----:B-1----:R-:W-:-:S04]  /*2110*/  DFMA R20, R18, -R16, 1 ;  /* 0x3ff000001214742b */ /* 0x002fc80000000810 */
        /* <DEDUP_REMOVED lines=12> */
[----:B------:R-:W-:-:S04]  /*21e0*/  @P0 IADD3 R23, PT, PT, -R11, RZ, RZ ;  /* 0x000000ff0b170210 */ /* 0x000fc80007ffe1ff */
[----:B------:R-:W-:-:S04]  /*21f0*/  IADD3 R23, PT, PT, R0, -0x1, R23 ;  /* 0xffffffff00177810 */ /* 0x000fc80007ffe017 */
[----:B------:R-:W1:Y:S02]  /*2200*/  I2F.F64.U32 R24, R23 ;  /* 0x0000001700187312 */ /* 0x000e640000201800 */
        /* <DEDUP_REMOVED lines=8> */
[----:B0-----:R-:W-:Y:S05]  /*2290*/  CALL.REL.NOINC `($__internal_1_$__cuda_sm20_div_rn_f64_full) ;  /* 0x0000000000447944 */ /* 0x001fea0003c00000 */
.L_x_78:
[----:B------:R-:W-:Y:S05]  /*22a0*/  BSYNC.RECONVERGENT B2 ;  /* 0x0000000000027941 */ /* 0x000fea0003800200 */
.L_x_77:
[----:B------:R-:W-:Y:S02]  /*22b0*/  IMAD.MOV.U32 R16, RZ, RZ, 0x0 ;  /* 0x00000000ff107424 */ /* 0x000fe400078e00ff */
[----:B------:R-:W-:Y:S02]  /*22c0*/  IMAD.MOV.U32 R17, RZ, RZ, 0x40300000 ;  /* 0x40300000ff117424 */ /* 0x000fe400078e00ff */
[----:B------:R-:W-:-:S04]  /*22d0*/  IMAD.WIDE R18, R9, 0x4, R14 ;  /* 0x0000000409127825 */ /* 0x000fc800078e020e */
[----:B------:R-:W-:Y:S01]  /*22e0*/  DFMA R28, R28, R16, 25 ;  /* 0x403900001c1c742b */ /* 0x000fe20000000010 */
[----:B0-----:R-:W-:-:S09]  /*22f0*/  IMAD.WIDE R16, R6, 0x4, R12 ;  /* 0x0000000406107825 */ /* 0x001fd200078e020c */
[----:B------:R-:W0:Y:S02]  /*2300*/  F2I.F64.TRUNC R29, R28 ;  /* 0x0000001c001d7311 */ /* 0x000e24000030d100 */
[----:B0-----:R1:W-:Y:S04]  /*2310*/  STG.E desc[UR6][R16.64], R29 ;  /* 0x0000001d10007986 */ /* 0x0013e8000c101906 */
[----:B------:R1:W-:Y:S02]  /*2320*/  STG.E desc[UR6][R18.64], R29 ;  /* 0x0000001d12007986 */ /* 0x0003e4000c101906 */
.L_x_76:
[----:B------:R-:W-:Y:S05]  /*2330*/  BSYNC.RECONVERGENT B1 ;  /* 0x0000000000017941 */ /* 0x000fea0003800200 */
.L_x_75:
[----:B------:R-:W-:Y:S01]  /*2340*/  IADD3 R7, PT, PT, R7, 0x1, RZ ;  /* 0x0000000107077810 */ /* 0x000fe20007ffe0ff */
[----:B------:R-:W-:-:S03]  /*2350*/  IMAD R3, R10, 0x138800, R3 ;  /* 0x001388000a037824 */ /* 0x000fc600078e0203 */
[----:B------:R-:W-:-:S13]  /*2360*/  ISETP.NE.AND P0, PT, R7, RZ, PT ;  /* 0x000000ff0700720c */ /* 0x000fda0003f05270 */
[----:B------:R-:W-:Y:S05]  /*2370*/  @!P0 EXIT ;  /* 0x000000000000894d */ /* 0x000fea0003800000 */
[----:B------:R-:W-:Y:S02]  /*2380*/  VIADD R9, R9, 0x80 ;  /* 0x0000008009097836 */ /* 0x000fe40000000000 */
[----:B------:R-:W-:Y:S01]  /*2390*/  VIADD R6, R6, 0x80 ;  /* 0x0000008006067836 */ /* 0x000fe20000000000 */
[----:B------:R-:W-:Y:S06]  /*23a0*/  BRA `(.L_x_79) ;  /* 0xfffffffc00247947 */ /* 0x000fec000383ffff */
        .weak           $__internal_1_$__cuda_sm20_div_rn_f64_full
        .type           $__internal_1_$__cuda_sm20_div_rn_f64_full,@function
        .size           $__internal_1_$__cuda_sm20_div_rn_f64_full,(.L_x_90 - $__internal_1_$__cuda_sm20_div_rn_f64_full)
$__internal_1_$__cuda_sm20_div_rn_f64_full:
[C---:B------:R-:W-:Y:S01]  /*23b0*/  FSETP.GEU.AND P0, PT, |R5|.reuse, 1.469367938527859385e-39, PT ;  /* 0x001000000500780b */ /* 0x040fe20003f0e200 */
[----:B------:R-:W-:Y:S01]  /*23c0*/  IMAD.U32 R22, RZ, RZ, UR5 ;  /* 0x00000005ff167e24 */ /* 0x000fe2000f8e00ff */
[----:B------:R-:W-:Y:S01]  /*23d0*/  LOP3.LUT R0, R5, 0x800fffff, RZ, 0xc0, !PT ;  /* 0x800fffff05007812 */ /* 0x000fe200078ec0ff */
[----:B------:R-:W-:Y:S01]  /*23e0*/  IMAD.MOV.U32 R23, RZ, RZ, R5 ;  /* 0x000000ffff177224 */ /* 0x000fe200078e0005 */
[----:B------:R-:W-:Y:S01]  /*23f0*/  MOV R20, UR5 ;  /* 0x0000000500147c02 */ /* 0x000fe20008000f00 */
[----:B------:R-:W-:Y:S01]  /*2400*/  BSSY.RECONVERGENT B0, `(.L_x_80) ;  /* 0x0000055000007945 */ /* 0x000fe20003800200 */
[----:B------:R-:W-:Y:S01]  /*2410*/  LOP3.LUT R21, R0, 0x3ff00000, RZ, 0xfc, !PT ;  /* 0x3ff0000000157812 */ /* 0x000fe200078efcff */
[----:B------:R-:W-:Y:S01]  /*2420*/  IMAD.MOV.U32 R0, RZ, RZ, 0x1ca00000 ;  /* 0x1ca00000ff007424 */ /* 0x000fe200078e00ff */
[----:B------:R-:W-:Y:S02]  /*2430*/  MOV R28, 0x1 ;  /* 0x00000001001c7802 */ /* 0x000fe40000000f00 */
[----:B------:R-:W-:-:S02]  /*2440*/  FSETP.GEU.AND P3, PT, |R25|, 1.469367938527859385e-39, PT ;  /* 0x001000001900780b */ /* 0x000fc40003f6e200 */
[----:B------:R-:W-:Y:S01]  /*2450*/  LOP3.LUT R38, R25, 0x7ff00000, RZ, 0xc0, !PT ;  /* 0x7ff0000019267812 */ /* 0x000fe200078ec0ff */
[----:B------:R-:W-:Y:S01]  /*2460*/  @!P0 DMUL R20, R22, 8.98846567431157953865e+307 ;  /* 0x7fe0000016148828 */ /* 0x000fe20000000000 */
[----:B------:R-:W-:-:S03]  /*2470*/  LOP3.LUT R33, R5, 0x7ff00000, RZ, 0xc0, !PT ;  /* 0x7ff0000005217812 */ /* 0x000fc600078ec0ff */
[----:B------:R-:W-:Y:S01]  /*2480*/  IMAD.MOV.U32 R39, RZ, RZ, R38 ;  /* 0x000000ffff277224 */ /* 0x000fe200078e0026 */
[C---:B------:R-:W-:Y:S01]  /*2490*/  ISETP.GE.U32.AND P2, PT, R38.reuse, R33, PT ;  /* 0x000000212600720c */ /* 0x040fe20003f46070 */
[----:B------:R-:W0:Y:S04]  /*24a0*/  MUFU.RCP64H R29, R21 ;  /* 0x00000015001d7308 */ /* 0x000e280000001800 */
[----:B------:R-:W-:Y:S02]  /*24b0*/  @!P3 LOP3.LUT R27, R23, 0x7ff00000, RZ, 0xc0, !PT ;  /* 0x7ff00000171bb812 */ /* 0x000fe400078ec0ff */
[----:B------:R-:W-:Y:S02]  /*24c0*/  @!P3 MOV R40, RZ ;  /* 0x000000ff0028b202 */ /* 0x000fe40000000f00 */
[----:B------:R-:W-:-:S02]  /*24d0*/  @!P3 ISETP.GE.U32.AND P4, PT, R38, R27, PT ;  /* 0x0000001b2600b20c */ /* 0x000fc40003f86070 */
[----:B------:R-:W-:-:S04]  /*24e0*/  SEL R27, R0, 0x63400000, !P2 ;  /* 0x63400000001b7807 */ /* 0x000fc80005000000 */
[----:B------:R-:W-:Y:S01]  /*24f0*/  LOP3.LUT R27, R27, 0x800fffff, R25, 0xf8, !PT ;  /* 0x800fffff1b1b7812 */ /* 0x000fe200078ef819 */
[----:B0-----:R-:W-:-:S08]  /*2500*/  DFMA R30, R28, -R20, 1 ;  /* 0x3ff000001c1e742b */ /* 0x001fd00000000814 */
[----:B------:R-:W-:-:S08]  /*2510*/  DFMA R30, R30, R30, R30 ;  /* 0x0000001e1e1e722b */ /* 0x000fd0000000001e */
[----:B------:R-:W-:Y:S01]  /*2520*/  DFMA R28, R28, R30, R28 ;  /* 0x0000001e1c1c722b */ /* 0x000fe2000000001c */
[----:B------:R-:W-:-:S04]  /*2530*/  @!P3 SEL R31, R0, 0x63400000, !P4 ;  /* 0x63400000001fb807 */ /* 0x000fc80006000000 */
[----:B------:R-:W-:-:S03]  /*2540*/  @!P3 LOP3.LUT R26, R31, 0x80000000, R25, 0xf8, !PT ;  /* 0x800000001f1ab812 */ /* 0x000fc600078ef819 */
[----:B------:R-:W-:Y:S01]  /*2550*/  DFMA R30, R28, -R20, 1 ;  /* 0x3ff000001c1e742b */ /* 0x000fe20000000814 */
[----:B------:R-:W-:Y:S01]  /*2560*/  @!P3 LOP3.LUT R41, R26, 0x100000, RZ, 0xfc, !PT ;  /* 0x001000001a29b812 */ /* 0x000fe200078efcff */
[----:B------:R-:W-:-:S06]  /*2570*/  IMAD.MOV.U32 R26, RZ, RZ, R24 ;  /* 0x000000ffff1a7224 */ /* 0x000fcc00078e0018 */
[----:B------:R-:W-:Y:S02]  /*2580*/  DFMA R28, R28, R30, R28 ;  /* 0x0000001e1c1c722b */ /* 0x000fe4000000001c */
[----:B------:R-:W-:Y:S01]  /*2590*/  @!P3 DFMA R26, R26, 2, -R40 ;  /* 0x400000001a1ab82b */ /* 0x000fe20000000828 */
[----:B------:R-:W-:Y:S01]  /*25a0*/  IMAD.MOV.U32 R40, RZ, RZ, R33 ;  /* 0x000000ffff287224 */ /* 0x000fe200078e0021 */
[----:B------:R-:W-:-:S06]  /*25b0*/  @!P0 LOP3.LUT R40, R21, 0x7ff00000, RZ, 0xc0, !PT ;  /* 0x7ff0000015288812 */ /* 0x000fcc00078ec0ff */
[----:B------:R-:W-:Y:S02]  /*25c0*/  DMUL R30, R28, R26 ;  /* 0x0000001a1c1e7228 */ /* 0x000fe40000000000 */
[----:B------:R-:W-:-:S04]  /*25d0*/  @!P3 LOP3.LUT R39, R27, 0x7ff00000, RZ, 0xc0, !PT ;  /* 0x7ff000001b27b812 */ /* 0x000fc800078ec0ff */
[----:B------:R-:W-:Y:S02]  /*25e0*/  IADD3 R41, PT, PT, R39, -0x1, RZ ;  /* 0xffffffff27297810 */ /* 0x000fe40007ffe0ff */
[----:B------:R-:W-:Y:S02]  /*25f0*/  DFMA R32, R30, -R20, R26 ;  /* 0x800000141e20722b */ /* 0x000fe4000000001a */
[----:B------:R-:W-:Y:S01]  /*2600*/  ISETP.GT.U32.AND P0, PT, R41, 0x7feffffe, PT ;  /* 0x7feffffe2900780c */ /* 0x000fe20003f04070 */
[----:B------:R-:W-:-:S05]  /*2610*/  VIADD R41, R40, 0xffffffff ;  /* 0xffffffff28297836 */ /* 0x000fca0000000000 */
[----:B------:R-:W-:Y:S01]  /*2620*/  ISETP.GT.U32.OR P0, PT, R41, 0x7feffffe, P0 ;  /* 0x7feffffe2900780c */ /* 0x000fe20000704470 */
[----:B------:R-:W-:-:S12]  /*2630*/  DFMA R32, R28, R32, R30 ;  /* 0x000000201c20722b */ /* 0x000fd8000000001e */
[----:B------:R-:W-:Y:S05]  /*2640*/  @P0 BRA `(.L_x_81) ;  /* 0x00000000006c0947 */ /* 0x000fea0003800000 */
[----:B------:R-:W-:Y:S01]  /*2650*/  LOP3.LUT R25, R23, 0x7ff00000, RZ, 0xc0, !PT ;  /* 0x7ff0000017197812 */ /* 0x000fe200078ec0ff */
[----:B------:R-:W-:-:S03]  /*2660*/  IMAD.MOV.U32 R30, RZ, RZ, RZ ;  /* 0x000000ffff1e7224 */ /* 0x000fc600078e00ff */
[CC--:B------:R-:W-:Y:S02]  /*2670*/  VIADDMNMX R24, R38.reuse, -R25.reuse, 0xb9600000, !PT ;  /* 0xb960000026187446 */ /* 0x0c0fe40007800919 */
[----:B------:R-:W-:Y:S02]  /*2680*/  ISETP.GE.U32.AND P0, PT, R38, R25, PT ;  /* 0x000000192600720c */ /* 0x000fe40003f06070 */
[----:B------:R-:W-:Y:S02]  /*2690*/  VIMNMX R24, PT, PT, R24, 0x46a00000, PT ;  /* 0x46a0000018187848 */ /* 0x000fe40003fe0100 */
[----:B------:R-:W-:-:S05]  /*26a0*/  SEL R25, R0, 0x63400000, !P0 ;  /* 0x6340000000197807 */ /* 0x000fca0004000000 */
[----:B------:R-:W-:-:S05]  /*26b0*/  IMAD.IADD R24, R24, 0x1, -R25 ;  /* 0x0000000118187824 */ /* 0x000fca00078e0a19 */
[----:B------:R-:W-:-:S06]  /*26c0*/  IADD3 R31, PT, PT, R24, 0x7fe00000, RZ ;  /* 0x7fe00000181f7810 */ /* 0x000fcc0007ffe0ff */
[----:B------:R-:W-:-:S10]  /*26d0*/  DMUL R28, R32, R30 ;  /* 0x0000001e201c7228 */ /* 0x000fd40000000000 */
[----:B------:R-:W-:-:S13]  /*26e0*/  FSETP.GTU.AND P0, PT, |R29|, 1.469367938527859385e-39, PT ;  /* 0x001000001d00780b */ /* 0x000fda0003f0c200 */
[----:B------:R-:W-:Y:S05]  /*26f0*/  @P0 BRA `(.L_x_82) ;  /* 0x0000000000940947 */ /* 0x000fea0003800000 */
[----:B------:R-:W-:Y:S01]  /*2700*/  DFMA R20, R32, -R20, R26 ;  /* 0x800000142014722b */ /* 0x000fe2000000001a */
[----:B------:R-:W-:-:S09]  /*2710*/  IMAD.MOV.U32 R30, RZ, RZ, RZ ;  /* 0x000000ffff1e7224 */ /* 0x000fd200078e00ff */
[C---:B------:R-:W-:Y:S02]  /*2720*/  FSETP.NEU.AND P0, PT, R21.reuse, RZ, PT ;  /* 0x000000ff1500720b */ /* 0x040fe40003f0d000 */
[----:B------:R-:W-:-:S04]  /*2730*/  LOP3.LUT R0, R21, 0x80000000, R23, 0x48, !PT ;  /* 0x8000000015007812 */ /* 0x000fc800078e4817 */
[----:B------:R-:W-:-:S07]  /*2740*/  LOP3.LUT R31, R0, R31, RZ, 0xfc, !PT ;  /* 0x0000001f001f7212 */ /* 0x000fce00078efcff */
[----:B------:R-:W-:Y:S05]  /*2750*/  @!P0 BRA `(.L_x_82) ;  /* 0x00000000007c8947 */ /* 0x000fea0003800000 */
[C---:B------:R-:W-:Y:S01]  /*2760*/  IADD3 R21, PT, PT, -R24.reuse, RZ, RZ ;  /* 0x000000ff18157210 */ /* 0x040fe20007ffe1ff */
[----:B------:R-:W-:Y:S01]  /*2770*/  IMAD.MOV.U32 R20, RZ, RZ, RZ ;  /* 0x000000ffff147224 */ /* 0x000fe200078e00ff */
[----:B------:R-:W-:-:S05]  /*2780*/  IADD3 R24, PT, PT, -R24, -0x43300000, RZ ;  /* 0xbcd0000018187810 */ /* 0x000fca0007ffe1ff */
[----:B------:R-:W-:Y:S02]  /*2790*/  DFMA R20, R28, -R20, R32 ;  /* 0x800000141c14722b */ /* 0x000fe40000000020 */
[----:B------:R-:W-:-:S08]  /*27a0*/  DMUL.RP R32, R32, R30 ;  /* 0x0000001e20207228 */ /* 0x000fd00000008000 */
[----:B------:R-:W-:Y:S02]  /*27b0*/  FSETP.NEU.AND P0, PT, |R21|, R24, PT ;  /* 0x000000181500720b */ /* 0x000fe40003f0d200 */
[----:B------:R-:W-:Y:S02]  /*27c0*/  LOP3.LUT R21, R33, R0, RZ, 0x3c, !PT ;  /* 0x0000000021157212 */ /* 0x000fe400078e3cff */
[----:B------:R-:W-:Y:S02]  /*27d0*/  FSEL R28, R32, R28, !P0 ;  /* 0x0000001c201c7208 */ /* 0x000fe40004000000 */
[----:B------:R-:W-:Y:S01]  /*27e0*/  FSEL R29, R21, R29, !P0 ;  /* 0x0000001d151d7208 */ /* 0x000fe20004000000 */
[----:B------:R-:W-:Y:S06]  /*27f0*/  BRA `(.L_x_82) ;  /* 0x0000000000547947 */ /* 0x000fec0003800000 */
.L_x_81:
[----:B------:R-:W-:-:S14]  /*2800*/  DSETP.NAN.AND P0, PT, R24, R24, PT ;  /* 0x000000181800722a */ /* 0x000fdc0003f08000 */
[----:B------:R-:W-:Y:S05]  /*2810*/  @P0 BRA `(.L_x_83) ;  /* 0x0000000000440947 */ /* 0x000fea0003800000 */
[----:B------:R-:W-:-:S14]  /*2820*/  DSETP.NAN.AND P0, PT, R22, R22, PT ;  /* 0x000000161600722a */ /* 0x000fdc0003f08000 */
[----:B------:R-:W-:Y:S05]  /*2830*/  @P0 BRA `(.L_x_84) ;  /* 0x0000000000300947 */ /* 0x000fea0003800000 */
[----:B------:R-:W-:Y:S01]  /*2840*/  ISETP.NE.AND P0, PT, R39, R40, PT ;  /* 0x000000282700720c */ /* 0x000fe20003f05270 */
[----:B------:R-:W-:Y:S01]  /*2850*/  IMAD.MOV.U32 R28, RZ, RZ, 0x0 ;  /* 0x00000000ff1c7424 */ /* 0x000fe200078e00ff */
[----:B------:R-:W-:-:S11]  /*2860*/  MOV R29, 0xfff80000 ;  /* 0xfff80000001d7802 */ /* 0x000fd60000000f00 */
[----:B------:R-:W-:Y:S05]  /*2870*/  @!P0 BRA `(.L_x_82) ;  /* 0x0000000000348947 */ /* 0x000fea0003800000 */
[----:B------:R-:W-:Y:S02]  /*2880*/  ISETP.NE.AND P0, PT, R39, 0x7ff00000, PT ;  /* 0x7ff000002700780c */ /* 0x000fe40003f05270 */
[----:B------:R-:W-:Y:S02]  /*2890*/  LOP3.LUT R29, R25, 0x80000000, R23, 0x48, !PT ;  /* 0x80000000191d7812 */ /* 0x000fe400078e4817 */
[----:B------:R-:W-:-:S13]  /*28a0*/  ISETP.EQ.OR P0, PT, R40, RZ, !P0 ;  /* 0x000000ff2800720c */ /* 0x000fda0004702670 */
[----:B------:R-:W-:Y:S01]  /*28b0*/  @P0 LOP3.LUT R0, R29, 0x7ff00000, RZ, 0xfc, !PT ;  /* 0x7ff000001d000812 */ /* 0x000fe200078efcff */
[----:B------:R-:W-:Y:S02]  /*28c0*/  @!P0 IMAD.MOV.U32 R28, RZ, RZ, RZ ;  /* 0x000000ffff1c8224 */ /* 0x000fe400078e00ff */
[----:B------:R-:W-:Y:S01]  /*28d0*/  @P0 IMAD.MOV.U32 R28, RZ, RZ, RZ ;  /* 0x000000ffff1c0224 */ /* 0x000fe200078e00ff */
[----:B------:R-:W-:Y:S01]  /*28e0*/  @P0 MOV R29, R0 ;  /* 0x00000000001d0202 */ /* 0x000fe20000000f00 */
[----:B------:R-:W-:Y:S06]  /*28f0*/  BRA `(.L_x_82) ;  /* 0x0000000000147947 */ /* 0x000fec0003800000 */
.L_x_84:
[----:B------:R-:W-:Y:S01]  /*2900*/  LOP3.LUT R29, R23, 0x80000, RZ, 0xfc, !PT ;  /* 0x00080000171d7812 */ /* 0x000fe200078efcff */
[----:B------:R-:W-:Y:S01]  /*2910*/  IMAD.MOV.U32 R28, RZ, RZ, R22 ;  /* 0x000000ffff1c7224 */ /* 0x000fe200078e0016 */
[----:B------:R-:W-:Y:S06]  /*2920*/  BRA `(.L_x_82) ;  /* 0x0000000000087947 */ /* 0x000fec0003800000 */
.L_x_83:
[----:B------:R-:W-:Y:S01]  /*2930*/  LOP3.LUT R29, R25, 0x80000, RZ, 0xfc, !PT ;  /* 0x00080000191d7812 */ /* 0x000fe200078efcff */
[----:B------:R-:W-:-:S07]  /*2940*/  IMAD.MOV.U32 R28, RZ, RZ, R24 ;  /* 0x000000ffff1c7224 */ /* 0x000fce00078e0018 */
.L_x_82:
[----:B------:R-:W-:Y:S05]  /*2950*/  BSYNC.RECONVERGENT B0 ;  /* 0x0000000000007941 */ /* 0x000fea0003800200 */
.L_x_80:
[----:B------:R-:W-:Y:S01]  /*2960*/  MOV R20, R2 ;  /* 0x0000000200147202 */ /* 0x000fe20000000f00 */
[----:B------:R-:W-:-:S04]  /*2970*/  IMAD.MOV.U32 R21, RZ, RZ, 0x0 ;  /* 0x00000000ff157424 */ /* 0x000fc800078e00ff */
[----:B------:R-:W-:Y:S05]  /*2980*/  RET.REL.NODEC R20 `(_ZN3cub18CUB_300001_SM_10006detail9transform16transform_kernelINS2_10policy_hubILb1EN4cuda3std3__45tupleIJN6thrust24THRUST_300001_SM_1000_NS17counting_iteratorIiNSA_11use_defaultESC_SC_EEEEEE10policy1000Ei6rndNumNSA_6detail15normal_iteratorINSA_10device_ptrIiEEEEJSD_EEEvT0_iT1_T2_DpNS2_10kernel_argIT3_EE) ;  /* 0xffffffd4149c7950 */ /* 0x000fea0003c3ffff */
.L_x_85:
        /* <DEDUP_REMOVED lines=15> */
.L_x_90:


//--------------------- .text._ZN3cub18CUB_300001_SM_10006detail8for_each13static_kernelINS2_12policy_hub_t12policy_500_tEmN6thrust24THRUST_300001_SM_1000_NS8cuda_cub20__uninitialized_fill7functorINS7_10device_ptrIiEEiEEEEvT0_T1_ --------------------------
	.section	.text._ZN3cub18CUB_300001_SM_10006detail8for_each13static_kernelINS2_12policy_hub_t12policy_500_tEmN6thrust24THRUST_300001_SM_1000_NS8cuda_cub20__uninitialized_fill7functorINS7_10device_ptrIiEEiEEEEvT0_T1_,"ax",@progbits
	.align	128
        .global         _ZN3cub18CUB_300001_SM_10006detail8for_each13static_kernelINS2_12policy_hub_t12policy_500_tEmN6thrust24THRUST_300001_SM_1000_NS8cuda_cub20__uninitialized_fill7functorINS7_10device_ptrIiEEiEEEEvT0_T1_
        .type           _ZN3cub18CUB_300001_SM_10006detail8for_each13static_kernelINS2_12policy_hub_t12policy_500_tEmN6thrust24THRUST_300001_SM_1000_NS8cuda_cub20__uninitialized_fill7functorINS7_10device_ptrIiEEiEEEEvT0_T1_,@function
        .size           _ZN3cub18CUB_300001_SM_10006detail8for_each13static_kernelINS2_12policy_hub_t12policy_500_tEmN6thrust24THRUST_300001_SM_1000_NS8cuda_cub20__uninitialized_fill7functorINS7_10device_ptrIiEEiEEEEvT0_T1_,(.L_x_93 - _ZN3cub18CUB_300001_SM_10006detail8for_each13static_kernelINS2_12policy_hub_t12policy_500_tEmN6thrust24THRUST_300001_SM_1000_NS8cuda_cub20__uninitialized_fill7functorINS7_10device_ptrIiEEiEEEEvT0_T1_)
        .other          _ZN3cub18CUB_300001_SM_10006detail8for_each13static_kernelINS2_12policy_hub_t12policy_500_tEmN6thrust24THRUST_300001_SM_1000_NS8cuda_cub20__uninitialized_fill7functorINS7_10device_ptrIiEEiEEEEvT0_T1_,@"STO_CUDA_ENTRY STV_DEFAULT"
_ZN3cub18CUB_300001_SM_10006detail8for_each13static_kernelINS2_12policy_hub_t12policy_500_tEmN6thrust24THRUST_300001_SM_1000_NS8cuda_cub20__uninitialized_fill7functorINS7_10device_ptrIiEEiEEEEvT0_T1_:
.text._ZN3cub18CUB_300001_SM_10006detail8for_each13static_kernelINS2_12policy_hub_t12policy_500_tEmN6thrust24THRUST_300001_SM_1000_NS8cuda_cub20__uninitialized_fill7functorINS7_10device_ptrIiEEiEEEEvT0_T1_:
[----:B------:R-:W-:Y:S08]  /*0000*/  LDC R1, c[0x0][0x37c] ;  /* 0x0000df00ff017b82 */ /* 0x000ff00000000800 */
[----:B------:R-:W0:Y:S01]  /*0010*/  S2UR UR4, SR_CTAID.X ;  /* 0x00000000000479c3 */ /* 0x000e220000002500 */
[----:B------:R-:W1:Y:S01]  /*0020*/  LDCU.64 UR6, c[0x0][0x380] ;  /* 0x00007000ff0677ac */ /* 0x000e620008000a00 */
[----:B------:R-:W2:Y:S01]  /*0030*/  LDCU.64 UR8, c[0x0][0x358] ;  /* 0x00006b00ff0877ac */ /* 0x000ea20008000a00 */
[----:B0-----:R-:W-:-:S04]  /*0040*/  UIMAD.WIDE.U32 UR4, UR4, 0x200, URZ ;  /* 0x00000200040478a5 */ /* 0x001fc8000f8e00ff */
[----:B-1----:R-:W-:-:S04]  /*0050*/  UIADD3 UR6, UP0, UPT, -UR4, UR6, URZ ;  /* 0x0000000604067290 */ /* 0x002fc8000ff1e1ff */
[----:B------:R-:W-:Y:S02]  /*0060*/  UIADD3.X UR7, UPT, UPT, ~UR5, UR7, URZ, UP0, !UPT ;  /* 0x0000000705077290 */ /* 0x000fe400087fe5ff */
[----:B------:R-:W-:-:S04]  /*0070*/  UISETP.GE.U32.AND UP0, UPT, UR6, 0x200, UPT ;  /* 0x000002000600788c */ /* 0x000fc8000bf06070 */
[----:B------:R-:W-:-:S09]  /*0080*/  UISETP.GE.U32.AND.EX UP0, UPT, UR7, URZ, UPT, UP0 ;  /* 0x000000ff0700728c */ /* 0x000fd2000bf06100 */
[----:B--2---:R-:W-:Y:S05]  /*0090*/  BRA.U !UP0, `(.L_x_86) ;  /* 0x0000000108287547 */ /* 0x004fea000b800000 */
[----:B------:R-:W0:Y:S01]  /*00a0*/  S2R R0, SR_TID.X ;  /* 0x0000000000007919 */ /* 0x000e220000002100 */
[----:B------:R-:W1:Y:S01]  /*00b0*/  LDCU.64 UR6, c[0x0][0x388] ;  /* 0x00007100ff0677ac */ /* 0x000e620008000a00 */
[----:B------:R-:W2:Y:S01]  /*00c0*/  LDC R5, c[0x0][0x390] ;  /* 0x0000e400ff057b82 */ /* 0x000ea20000000800 */
[----:B0-----:R-:W-:-:S05]  /*00d0*/  IADD3 R0, P0, PT, R0, UR4, RZ ;  /* 0x0000000400007c10 */ /* 0x001fca000ff1e0ff */
[----:B------:R-:W-:Y:S01]  /*00e0*/  IMAD.X R3, RZ, RZ, UR5, P0 ;  /* 0x00000005ff037e24 */ /* 0x000fe200080e06ff */
[----:B-1----:R-:W-:-:S04]  /*00f0*/  LEA R2, P0, R0, UR6, 0x2 ;  /* 0x0000000600027c11 */ /* 0x002fc8000f8010ff */
[----:B------:R-:W-:-:S05]  /*0100*/  LEA.HI.X R3, R0, UR7, R3, 0x2, P0 ;  /* 0x0000000700037c11 */ /* 0x000fca00080f1403 */
[----:B--2---:R-:W-:Y:S04]  /*0110*/  STG.E desc[UR8][R2.64], R5 ;  /* 0x0000000502007986 */ /* 0x004fe8000c101908 */
[----:B------:R-:W-:Y:S01]  /*0120*/  STG.E desc[UR8][R2.64+0x400], R5 ;  /* 0x0004000502007986 */ /* 0x000fe2000c101908 */
[----:B------:R-:W-:Y:S05]  /*0130*/  EXIT ;  /* 0x000000000000794d */ /* 0x000fea0003800000 */
.L_x_86:
[----:B------:R-:W0:Y:S01]  /*0140*/  S2R R0, SR_TID.X ;  /* 0x0000000000007919 */ /* 0x000e220000002100 */
[----:B------:R-:W-:Y:S01]  /*0150*/  IMAD.U32 R2, RZ, RZ, UR7 ;  /* 0x00000007ff027e24 */ /* 0x000fe2000f8e00ff */
[----:B------:R-:W1:Y:S01]  /*0160*/  LDCU.64 UR10, c[0x0][0x388] ;  /* 0x00007100ff0a77ac */ /* 0x000e620008000a00 */
[----:B------:R-:W-:Y:S01]  /*0170*/  IMAD.U32 R4, RZ, RZ, UR7 ;  /* 0x00000007ff047e24 */ /* 0x000fe2000f8e00ff */
[----:B0-----:R-:W-:-:S04]  /*0180*/  ISETP.LT.U32.AND P0, PT, R0, UR6, PT ;  /* 0x0000000600007c0c */ /* 0x001fc8000bf01070 */
[----:B------:R-:W-:Y:S01]  /*0190*/  ISETP.GT.U32.AND.EX P0, PT, R2, RZ, PT, P0 ;  /* 0x000000ff0200720c */ /* 0x000fe20003f04100 */
[C---:B------:R-:W-:Y:S01]  /*01a0*/  VIADD R2, R0.reuse, 0x100 ;  /* 0x0000010000027836 */ /* 0x040fe20000000000 */
[----:B------:R-:W-:-:S04]  /*01b0*/  IADD3 R0, P2, PT, R0, UR4, RZ ;  /* 0x0000000400007c10 */ /* 0x000fc8000ff5e0ff */
[----:B------:R-:W-:Y:S01]  /*01c0*/  ISETP.LT.U32.AND P1, PT, R2, UR6, PT ;  /* 0x0000000602007c0c */ /* 0x000fe2000bf21070 */
[----:B------:R-:W-:Y:S01]  /*01d0*/  IMAD.X R3, RZ, RZ, UR5, P2 ;  /* 0x00000005ff037e24 */ /* 0x000fe200090e06ff */
[----:B-1----:R-:W-:Y:S02]  /*01e0*/  LEA R2, P2, R0, UR10, 0x2 ;  /* 0x0000000a00027c11 */ /* 0x002fe4000f8410ff */
[----:B------:R-:W-:Y:S02]  /*01f0*/  ISETP.GT.U32.AND.EX P1, PT, R4, RZ, PT, P1 ;  /* 0x000000ff0400720c */ /* 0x000fe40003f24110 */
[----:B------:R-:W-:Y:S01]  /*0200*/  LEA.HI.X R3, R0, UR11, R3, 0x2, P2 ;  /* 0x0000000b00037c11 */ /* 0x000fe200090f1403 */
[----:B------:R-:W0:Y:S04]  /*0210*/  @P0 LDC R5, c[0x0][0x390] ;  /* 0x0000e400ff050b82 */ /* 0x000e280000000800 */
[----:B0-----:R0:W-:Y:S06]  /*0220*/  @P0 STG.E desc[UR8][R2.64], R5 ;  /* 0x0000000502000986 */ /* 0x0011ec000c101908 */
[----:B------:R-:W-:Y:S05]  /*0230*/  @!P1 EXIT ;  /* 0x000000000000994d */ /* 0x000fea0003800000 */
[----:B0-----:R-:W0:Y:S02]  /*0240*/  LDC R5, c[0x0][0x390] ;  /* 0x0000e400ff057b82 */ /* 0x001e240000000800 */
[----:B0-----:R-:W-:Y:S01]  /*0250*/  STG.E desc[UR8][R2.64+0x400], R5 ;  /* 0x0004000502007986 */ /* 0x001fe2000c101908 */
[----:B------:R-:W-:Y:S05]  /*0260*/  EXIT ;  /* 0x000000000000794d */ /* 0x000fea0003800000 */
.L_x_87:
        /* <DEDUP_REMOVED lines=9> */
.L_x_93:


//--------------------- .text._ZN3cub18CUB_300001_SM_10006detail11EmptyKernelIvEEvv --------------------------
	.section	.text._ZN3cub18CUB_300001_SM_10006detail11EmptyKernelIvEEvv,"ax",@progbits
	.align	128
        .global         _ZN3cub18CUB_300001_SM_10006detail11EmptyKernelIvEEvv
        .type           _ZN3cub18CUB_300001_SM_10006detail11EmptyKernelIvEEvv,@function
        .size           _ZN3cub18CUB_300001_SM_10006detail11EmptyKernelIvEEvv,(.L_x_94 - _ZN3cub18CUB_300001_SM_10006detail11EmptyKernelIvEEvv)
        .other          _ZN3cub18CUB_300001_SM_10006detail11EmptyKernelIvEEvv,@"STO_CUDA_ENTRY STV_DEFAULT"
_ZN3cub18CUB_300001_SM_10006detail11EmptyKernelIvEEvv:
.text._ZN3cub18CUB_300001_SM_10006detail11EmptyKernelIvEEvv:
[----:B------:R-:W-:Y:S01]  /*0000*/  LDC R1, c[0x0][0x37c] ;  /* 0x0000df00ff017b82 */ /* 0x000fe20000000800 */
[----:B------:R-:W-:Y:S05]  /*0010*/  EXIT ;  /* 0x000000000000794d */ /* 0x000fea0003800000 */
.L_x_88:
        /* <DEDUP_REMOVED lines=14> */
.L_x_94:


//--------------------- .nv.shared.reserved.0     --------------------------
	.section	.nv.shared.reserved.0,"aw",@nobits
	.weak		__nv_reservedSMEM_offset_0_alias
	.size		__nv_reservedSMEM_offset_0_alias, 0, 64
	.other		__nv_reservedSMEM_offset_0_alias,@"STO_CUDA_RESERVED_SHARED STV_DEFAULT"
__nv_reservedSMEM_offset_0_alias:
	.zero		0
	.zero		64


//--------------------- .nv.global                --------------------------
	.section	.nv.global,"aw",@nobits
.nv.global:
	.type		_ZN30_INTERNAL_e5988bcc_4_k_cu_main6thrust24THRUST_300001_SM_1000_NS3seqE,@object
	.size		_ZN30_INTERNAL_e5988bcc_4_k_cu_main6thrust24THRUST_300001_SM_1000_NS3seqE,(_ZN30_INTERNAL_e5988bcc_4_k_cu_main4cuda3std3__48in_placeE - _ZN30_INTERNAL_e5988bcc_4_k_cu_main6thrust24THRUST_300001_SM_1000_NS3seqE)
_ZN30_INTERNAL_e5988bcc_4_k_cu_main6thrust24THRUST_300001_SM_1000_NS3seqE:
	.zero		1
	.type		_ZN30_INTERNAL_e5988bcc_4_k_cu_main4cuda3std3__48in_placeE,@object
	.size		_ZN30_INTERNAL_e5988bcc_4_k_cu_main4cuda3std3__48in_placeE,(_ZN30_INTERNAL_e5988bcc_4_k_cu_main4cuda3std6ranges3__45__cpo4sizeE - _ZN30_INTERNAL_e5988bcc_4_k_cu_main4cuda3std3__48in_placeE)
_ZN30_INTERNAL_e5988bcc_4_k_cu_main4cuda3std3__48in_placeE:
	.zero		1
	.type		_ZN30_INTERNAL_e5988bcc_4_k_cu_main4cuda3std6ranges3__45__cpo4sizeE,@object
	.size		_ZN30_INTERNAL_e5988bcc_4_k_cu_main4cuda3std6ranges3__45__cpo4sizeE,(_ZN30_INTERNAL_e5988bcc_4_k_cu_main6thrust24THRUST_300001_SM_1000_NS12placeholders2_3E - _ZN30_INTERNAL_e5988bcc_4_k_cu_main4cuda3std6ranges3__45__cpo4sizeE)
_ZN30_INTERNAL_e5988bcc_4_k_cu_main4cuda3std6ranges3__45__cpo4sizeE:
	.zero		1
	.type		_ZN30_INTERNAL_e5988bcc_4_k_cu_main6thrust24THRUST_300001_SM_1000_NS12placeholders2_3E,@object
	.size		_ZN30_INTERNAL_e5988bcc_4_k_cu_main6thrust24THRUST_300001_SM_1000_NS12placeholders2_3E,(_ZN30_INTERNAL_e5988bcc_4_k_cu_main4cuda3std3__45__cpo6cbeginE - _ZN30_INTERNAL_e5988bcc_4_k_cu_main6thrust24THRUST_300001_SM_1000_NS12placeholders2_3E)
_ZN30_INTERNAL_e5988bcc_4_k_cu_main6thrust24THRUST_300001_SM_1000_NS12placeholders2_3E:
	.zero		1
	.type		_ZN30_INTERNAL_e5988bcc_4_k_cu_main4cuda3std3__45__cpo6cbeginE,@object
	.size		_ZN30_INTERNAL_e5988bcc_4_k_cu_main4cuda3std3__45__cpo6cbeginE,(_ZN30_INTERNAL_e5988bcc_4_k_cu_main4cuda3std6ranges3__45__cpo6cbeginE - _ZN30_INTERNAL_e5988bcc_4_k_cu_main4cuda3std3__45__cpo6cbeginE)
_ZN30_INTERNAL_e5988bcc_4_k_cu_main4cuda3std3__45__cpo6cbeginE:
	.zero		1
	.type		_ZN30_INTERNAL_e5988bcc_4_k_cu_main4cuda3std6ranges3__45__cpo6cbeginE,@object
	.size		_ZN30_INTERNAL_e5988bcc_4_k_cu_main4cuda3std6ranges3__45__cpo6cbeginE,(_ZN30_INTERNAL_e5988bcc_4_k_cu_main6thrust24THRUST_300001_SM_1000_NS12placeholders2_7E - _ZN30_INTERNAL_e5988bcc_4_k_cu_main4cuda3std6ranges3__45__cpo6cbeginE)
_ZN30_INTERNAL_e5988bcc_4_k_cu_main4cuda3std6ranges3__45__cpo6cbeginE:
	.zero		1
	.type		_ZN30_INTERNAL_e5988bcc_4_k_cu_main6thrust24THRUST_300001_SM_1000_NS12placeholders2_7E,@object
	.size		_ZN30_INTERNAL_e5988bcc_4_k_cu_main6thrust24THRUST_300001_SM_1000_NS12placeholders2_7E,(_ZN30_INTERNAL_e5988bcc_4_k_cu_main4cuda3std3__45__cpo7crbeginE - _ZN30_INTERNAL_e5988bcc_4_k_cu_main6thrust24THRUST_300001_SM_1000_NS12placeholders2_7E)
_ZN30_INTERNAL_e5988bcc_4_k_cu_main6thrust24THRUST_300001_SM_1000_NS12placeholders2_7E:
	.zero		1
	.type		_ZN30_INTERNAL_e5988bcc_4_k_cu_main4cuda3std3__45__cpo7crbeginE,@object
	.size		_ZN30_INTERNAL_e5988bcc_4_k_cu_main4cuda3std3__45__cpo7crbeginE,(_ZN30_INTERNAL_e5988bcc_4_k_cu_main4cuda3std6ranges3__45__cpo4nextE - _ZN30_INTERNAL_e5988bcc_4_k_cu_main4cuda3std3__45__cpo7crbeginE)
_ZN30_INTERNAL_e5988bcc_4_k_cu_main4cuda3std3__45__cpo7crbeginE:
	.zero		1
	.type		_ZN30_INTERNAL_e5988bcc_4_k_cu_main4cuda3std6ranges3__45__cpo4nextE,@object
	.size		_ZN30_INTERNAL_e5988bcc_4_k_cu_main4cuda3std6ranges3__45__cpo4nextE,(_ZN30_INTERNAL_e5988bcc_4_k_cu_main4cuda3std6ranges3__45__cpo4swapE - _ZN30_INTERNAL_e5988bcc_4_k_cu_main4cuda3std6ranges3__45__cpo4nextE)
_ZN30_INTERNAL_e5988bcc_4_k_cu_main4cuda3std6ranges3__45__cpo4nextE:
	.zero		1
	.type		_ZN30_INTERNAL_e5988bcc_4_k_cu_main4cuda3std6ranges3__45__cpo4swapE,@object
	.size		_ZN30_INTERNAL_e5988bcc_4_k_cu_main4cuda3std6ranges3__45__cpo4swapE,(_ZN30_INTERNAL_e5988bcc_4_k_cu_main6thrust24THRUST_300001_SM_1000_NS8cuda_cub10par_nosyncE - _ZN30_INTERNAL_e5988bcc_4_k_cu_main4cuda3std6ranges3__45__cpo4swapE)
_ZN30_INTERNAL_e5988bcc_4_k_cu_main4cuda3std6ranges3__45__cpo4swapE:
	.zero		1
	.type		_ZN30_INTERNAL_e5988bcc_4_k_cu_main6thrust24THRUST_300001_SM_1000_NS8cuda_cub10par_nosyncE,@object
	.size		_ZN30_INTERNAL_e5988bcc_4_k_cu_main6thrust24THRUST_300001_SM_1000_NS8cuda_cub10par_nosyncE,(_ZN30_INTERNAL_e5988bcc_4_k_cu_main6thrust24THRUST_300001_SM_1000_NS12placeholders2_9E - _ZN30_INTERNAL_e5988bcc_4_k_cu_main6thrust24THRUST_300001_SM_1000_NS8cuda_cub10par_nosyncE)
_ZN30_INTERNAL_e5988bcc_4_k_cu_main6thrust24THRUST_300001_SM_1000_NS8cuda_cub10par_nosyncE:
	.zero		1
	.type		_ZN30_INTERNAL_e5988bcc_4_k_cu_main6thrust24THRUST_300001_SM_1000_NS12placeholders2_9E,@object
	.size		_ZN30_INTERNAL_e5988bcc_4_k_cu_main6thrust24THRUST_300001_SM_1000_NS12placeholders2_9E,(_ZN30_INTERNAL_e5988bcc_4_k_cu_main4cuda3std3__432_GLOBAL__N__e5988bcc_4_k_cu_main6ignoreE - _ZN30_INTERNAL_e5988bcc_4_k_cu_main6thrust24THRUST_300001_SM_1000_NS12placeholders2_9E)
_ZN30_INTERNAL_e5988bcc_4_k_cu_main6thrust24THRUST_300001_SM_1000_NS12placeholders2_9E:
	.zero		1
	.type		_ZN30_INTERNAL_e5988bcc_4_k_cu_main4cuda3std3__432_GLOBAL__N__e5988bcc_4_k_cu_main6ignoreE,@object
	.size		_ZN30_INTERNAL_e5988bcc_4_k_cu_main4cuda3std3__432_GLOBAL__N__e5988bcc_4_k_cu_main6ignoreE,(_ZN30_INTERNAL_e5988bcc_4_k_cu_main4cuda3std6ranges3__45__cpo4dataE - _ZN30_INTERNAL_e5988bcc_4_k_cu_main4cuda3std3__432_GLOBAL__N__e5988bcc_4_k_cu_main6ignoreE)
_ZN30_INTERNAL_e5988bcc_4_k_cu_main4cuda3std3__432_GLOBAL__N__e5988bcc_4_k_cu_main6ignoreE:
	.zero		1
	.type		_ZN30_INTERNAL_e5988bcc_4_k_cu_main4cuda3std6ranges3__45__cpo4dataE,@object
	.size		_ZN30_INTERNAL_e5988bcc_4_k_cu_main4cuda3std6ranges3__45__cpo4dataE,(_ZN30_INTERNAL_e5988bcc_4_k_cu_main6thrust24THRUST_300001_SM_1000_NS12placeholders2_1E - _ZN30_INTERNAL_e5988bcc_4_k_cu_main4cuda3std6ranges3__45__cpo4dataE)
_ZN30_INTERNAL_e5988bcc_4_k_cu_main4cuda3std6ranges3__45__cpo4dataE:
	.zero		1
	.type		_ZN30_INTERNAL_e5988bcc_4_k_cu_main6thrust24THRUST_300001_SM_1000_NS12placeholders2_1E,@object
	.size		_ZN30_INTERNAL_e5988bcc_4_k_cu_main6thrust24THRUST_300001_SM_1000_NS12placeholders2_1E,(_ZN30_INTERNAL_e5988bcc_4_k_cu_main4cuda3std3__45__cpo5beginE - _ZN30_INTERNAL_e5988bcc_4_k_cu_main6thrust24THRUST_300001_SM_1000_NS12placeholders2_1E)
_ZN30_INTERNAL_e5988bcc_4_k_cu_main6thrust24THRUST_300001_SM_1000_NS12placeholders2_1E:
	.zero		1
	.type		_ZN30_INTERNAL_e5988bcc_4_k_cu_main4cuda3std3__45__cpo5beginE,@object
	.size		_ZN30_INTERNAL_e5988bcc_4_k_cu_main4cuda3std3__45__cpo5beginE,(_ZN30_INTERNAL_e5988bcc_4_k_cu_main4cuda3std6ranges3__45__cpo5beginE - _ZN30_INTERNAL_e5988bcc_4_k_cu_main4cuda3std3__45__cpo5beginE)
_ZN30_INTERNAL_e5988bcc_4_k_cu_main4cuda3std3__45__cpo5beginE:
	.zero		1
	.type		_ZN30_INTERNAL_e5988bcc_4_k_cu_main4cuda3std6ranges3__45__cpo5beginE,@object
	.size		_ZN30_INTERNAL_e5988bcc_4_k_cu_main4cuda3std6ranges3__45__cpo5beginE,(_ZN30_INTERNAL_e5988bcc_4_k_cu_main6thrust24THRUST_300001_SM_1000_NS12placeholders2_5E - _ZN30_INTERNAL_e5988bcc_4_k_cu_main4cuda3std6ranges3__45__cpo5beginE)
_ZN30_INTERNAL_e5988bcc_4_k_cu_main4cuda3std6ranges3__45__cpo5beginE:
	.zero		1
	.type		_ZN30_INTERNAL_e5988bcc_4_k_cu_main6thrust24THRUST_300001_SM_1000_NS12placeholders2_5E,@object
	.size		_ZN30_INTERNAL_e5988bcc_4_k_cu_main6thrust24THRUST_300001_SM_1000_NS12placeholders2_5E,(_ZN30_INTERNAL_e5988bcc_4_k_cu_main4cuda3std3__45__cpo6rbeginE - _ZN30_INTERNAL_e5988bcc_4_k_cu_main6thrust24THRUST_300001_SM_1000_NS12placeholders2_5E)
_ZN30_INTERNAL_e5988bcc_4_k_cu_main6thrust24THRUST_300001_SM_1000_NS12placeholders2_5E:
	.zero		1
	.type		_ZN30_INTERNAL_e5988bcc_4_k_cu_main4cuda3std3__45__cpo6rbeginE,@object
	.size		_ZN30_INTERNAL_e5988bcc_4_k_cu_main4cuda3std3__45__cpo6rbeginE,(_ZN30_INTERNAL_e5988bcc_4_k_cu_main4cuda3std6ranges3__45__cpo7advanceE - _ZN30_INTERNAL_e5988bcc_4_k_cu_main4cuda3std3__45__cpo6rbeginE)
_ZN30_INTERNAL_e5988bcc_4_k_cu_main4cuda3std3__45__cpo6rbeginE:
	.zero		1
	.type		_ZN30_INTERNAL_e5988bcc_4_k_cu_main4cuda3std6ranges3__45__cpo7advanceE,@object
	.size		_ZN30_INTERNAL_e5988bcc_4_k_cu_main4cuda3std6ranges3__45__cpo7advanceE,(_ZN30_INTERNAL_e5988bcc_4_k_cu_main4cuda3std3__47nulloptE - _ZN30_INTERNAL_e5988bcc_4_k_cu_main4cuda3std6ranges3__45__cpo7advanceE)
_ZN30_INTERNAL_e5988bcc_4_k_cu_main4cuda3std6ranges3__45__cpo7advanceE:
	.zero		1
	.type		_ZN30_INTERNAL_e5988bcc_4_k_cu_main4cuda3std3__47nulloptE,@object
	.size		_ZN30_INTERNAL_e5988bcc_4_k_cu_main4cuda3std3__47nulloptE,(_ZN30_INTERNAL_e5988bcc_4_k_cu_main4cuda3std6ranges3__45__cpo8distanceE - _ZN30_INTERNAL_e5988bcc_4_k_cu_main4cuda3std3__47nulloptE)
_ZN30_INTERNAL_e5988bcc_4_k_cu_main4cuda3std3__47nulloptE:
	.zero		1
	.type		_ZN30_INTERNAL_e5988bcc_4_k_cu_main4cuda3std6ranges3__45__cpo8distanceE,@object
	.size		_ZN30_INTERNAL_e5988bcc_4_k_cu_main4cuda3std6ranges3__45__cpo8distanceE,(_ZN30_INTERNAL_e5988bcc_4_k_cu_main6thrust24THRUST_300001_SM_1000_NS12placeholders3_10E - _ZN30_INTERNAL_e5988bcc_4_k_cu_main4cuda3std6ranges3__45__cpo8distanceE)
_ZN30_INTERNAL_e5988bcc_4_k_cu_main4cuda3std6ranges3__45__cpo8distanceE:
	.zero		1
	.type		_ZN30_INTERNAL_e5988bcc_4_k_cu_main6thrust24THRUST_300001_SM_1000_NS12placeholders3_10E,@object
	.size		_ZN30_INTERNAL_e5988bcc_4_k_cu_main6thrust24THRUST_300001_SM_1000_NS12placeholders3_10E,(_ZN30_INTERNAL_e5988bcc_4_k_cu_main4cuda3std3__419piecewise_constructE - _ZN30_INTERNAL_e5988bcc_4_k_cu_main6thrust24THRUST_300001_SM_1000_NS12placeholders3_10E)
_ZN30_INTERNAL_e5988bcc_4_k_cu_main6thrust24THRUST_300001_SM_1000_NS12placeholders3_10E:
	.zero		1
	.type		_ZN30_INTERNAL_e5988bcc_4_k_cu_main4cuda3std3__419piecewise_constructE,@object
	.size		_ZN30_INTERNAL_e5988bcc_4_k_cu_main4cuda3std3__419piecewise_constructE,(_ZN30_INTERNAL_e5988bcc_4_k_cu_main4cuda3std6ranges3__45__cpo5cdataE - _ZN30_INTERNAL_e5988bcc_4_k_cu_main4cuda3std3__419piecewise_constructE)
_ZN30_INTERNAL_e5988bcc_4_k_cu_main4cuda3std3__419piecewise_constructE:
	.zero		1
	.type		_ZN30_INTERNAL_e5988bcc_4_k_cu_main4cuda3std6ranges3__45__cpo5cdataE,@object
	.size		_ZN30_INTERNAL_e5988bcc_4_k_cu_main4cuda3std6ranges3__45__cpo5cdataE,(_ZN30_INTERNAL_e5988bcc_4_k_cu_main6thrust24THRUST_300001_SM_1000_NS12placeholders2_2E - _ZN30_INTERNAL_e5988bcc_4_k_cu_main4cuda3std6ranges3__45__cpo5cdataE)
_ZN30_INTERNAL_e5988bcc_4_k_cu_main4cuda3std6ranges3__45__cpo5cdataE:
	.zero		1
	.type		_ZN30_INTERNAL_e5988bcc_4_k_cu_main6thrust24THRUST_300001_SM_1000_NS12placeholders2_2E,@object
	.size		_ZN30_INTERNAL_e5988bcc_4_k_cu_main6thrust24THRUST_300001_SM_1000_NS12placeholders2_2E,(_ZN30_INTERNAL_e5988bcc_4_k_cu_main4cuda3std3__45__cpo3endE - _ZN30_INTERNAL_e5988bcc_4_k_cu_main6thrust24THRUST_300001_SM_1000_NS12placeholders2_2E)
_ZN30_INTERNAL_e5988bcc_4_k_cu_main6thrust24THRUST_300001_SM_1000_NS12placeholders2_2E:
	.zero		1
	.type		_ZN30_INTERNAL_e5988bcc_4_k_cu_main4cuda3std3__45__cpo3endE,@object
	.size		_ZN30_INTERNAL_e5988bcc_4_k_cu_main4cuda3std3__45__cpo3endE,(_ZN30_INTERNAL_e5988bcc_4_k_cu_main4cuda3std6ranges3__45__cpo3endE - _ZN30_INTERNAL_e5988bcc_4_k_cu_main4cuda3std3__45__cpo3endE)
_ZN30_INTERNAL_e5988bcc_4_k_cu_main4cuda3std3__45__cpo3endE:
	.zero		1
	.type		_ZN30_INTERNAL_e5988bcc_4_k_cu_main4cuda3std6ranges3__45__cpo3endE,@object
	.size		_ZN30_INTERNAL_e5988bcc_4_k_cu_main4cuda3std6ranges3__45__cpo3endE,(_ZN30_INTERNAL_e5988bcc_4_k_cu_main6thrust24THRUST_300001_SM_1000_NS12placeholders2_6E - _ZN30_INTERNAL_e5988bcc_4_k_cu_main4cuda3std6ranges3__45__cpo3endE)
_ZN30_INTERNAL_e5988bcc_4_k_cu_main4cuda3std6ranges3__45__cpo3endE:
	.zero		1
	.type		_ZN30_INTERNAL_e5988bcc_4_k_cu_main6thrust24THRUST_300001_SM_1000_NS12placeholders2_6E,@object
	.size		_ZN30_INTERNAL_e5988bcc_4_k_cu_main6thrust24THRUST_300001_SM_1000_NS12placeholders2_6E,(_ZN30_INTERNAL_e5988bcc_4_k_cu_main4cuda3std3__45__cpo4rendE - _ZN30_INTERNAL_e5988bcc_4_k_cu_main6thrust24THRUST_300001_SM_1000_NS12placeholders2_6E)
_ZN30_INTERNAL_e5988bcc_4_k_cu_main6thrust24THRUST_300001_SM_1000_NS12placeholders2_6E:
	.zero		1
	.type		_ZN30_INTERNAL_e5988bcc_4_k_cu_main4cuda3std3__45__cpo4rendE,@object
	.size		_ZN30_INTERNAL_e5988bcc_4_k_cu_main4cuda3std3__45__cpo4rendE,(_ZN30_INTERNAL_e5988bcc_4_k_cu_main4cuda3std6ranges3__45__cpo9iter_swapE - _ZN30_INTERNAL_e5988bcc_4_k_cu_main4cuda3std3__45__cpo4rendE)
_ZN30_INTERNAL_e5988bcc_4_k_cu_main4cuda3std3__45__cpo4rendE:
	.zero		1
	.type		_ZN30_INTERNAL_e5988bcc_4_k_cu_main4cuda3std6ranges3__45__cpo9iter_swapE,@object
	.size		_ZN30_INTERNAL_e5988bcc_4_k_cu_main4cuda3std6ranges3__45__cpo9iter_swapE,(_ZN30_INTERNAL_e5988bcc_4_k_cu_main4cuda3std3__48unexpectE - _ZN30_INTERNAL_e5988bcc_4_k_cu_main4cuda3std6ranges3__45__cpo9iter_swapE)
_ZN30_INTERNAL_e5988bcc_4_k_cu_main4cuda3std6ranges3__45__cpo9iter_swapE:
	.zero		1
	.type		_ZN30_INTERNAL_e5988bcc_4_k_cu_main4cuda3std3__48unexpectE,@object
	.size		_ZN30_INTERNAL_e5988bcc_4_k_cu_main4cuda3std3__48unexpectE,(_ZN30_INTERNAL_e5988bcc_4_k_cu_main6thrust24THRUST_300001_SM_1000_NS8cuda_cub3parE - _ZN30_INTERNAL_e5988bcc_4_k_cu_main4cuda3std3__48unexpectE)
_ZN30_INTERNAL_e5988bcc_4_k_cu_main4cuda3std3__48unexpectE:
	.zero		1
	.type		_ZN30_INTERNAL_e5988bcc_4_k_cu_main6thrust24THRUST_300001_SM_1000_NS8cuda_cub3parE,@object
	.size		_ZN30_INTERNAL_e5988bcc_4_k_cu_main6thrust24THRUST_300001_SM_1000_NS8cuda_cub3parE,(_ZN30_INTERNAL_e5988bcc_4_k_cu_main6thrust24THRUST_300001_SM_1000_NS12placeholders2_4E - _ZN30_INTERNAL_e5988bcc_4_k_cu_main6thrust24THRUST_300001_SM_1000_NS8cuda_cub3parE)
_ZN30_INTERNAL_e5988bcc_4_k_cu_main6thrust24THRUST_300001_SM_1000_NS8cuda_cub3parE:
	.zero		1
	.type		_ZN30_INTERNAL_e5988bcc_4_k_cu_main6thrust24THRUST_300001_SM_1000_NS12placeholders2_4E,@object
	.size		_ZN30_INTERNAL_e5988bcc_4_k_cu_main6thrust24THRUST_300001_SM_1000_NS12placeholders2_4E,(_ZN30_INTERNAL_e5988bcc_4_k_cu_main4cuda3std3__45__cpo4cendE - _ZN30_INTERNAL_e5988bcc_4_k_cu_main6thrust24THRUST_300001_SM_1000_NS12placeholders2_4E)
_ZN30_INTERNAL_e5988bcc_4_k_cu_main6thrust24THRUST_300001_SM_1000_NS12placeholders2_4E:
	.zero		1
	.type		_ZN30_INTERNAL_e5988bcc_4_k_cu_main4cuda3std3__45__cpo4cendE,@object
	.size		_ZN30_INTERNAL_e5988bcc_4_k_cu_main4cuda3std3__45__cpo4cendE,(_ZN30_INTERNAL_e5988bcc_4_k_cu_main4cuda3std6ranges3__45__cpo4cendE - _ZN30_INTERNAL_e5988bcc_4_k_cu_main4cuda3std3__45__cpo4cendE)
_ZN30_INTERNAL_e5988bcc_4_k_cu_main4cuda3std3__45__cpo4cendE:
	.zero		1
	.type		_ZN30_INTERNAL_e5988bcc_4_k_cu_main4cuda3std6ranges3__45__cpo4cendE,@object
	.size		_ZN30_INTERNAL_e5988bcc_4_k_cu_main4cuda3std6ranges3__45__cpo4cendE,(_ZN30_INTERNAL_e5988bcc_4_k_cu_main4cuda3std3__420unreachable_sentinelE - _ZN30_INTERNAL_e5988bcc_4_k_cu_main4cuda3std6ranges3__45__cpo4cendE)
_ZN30_INTERNAL_e5988bcc_4_k_cu_main4cuda3std6ranges3__45__cpo4cendE:
	.zero		1
	.type		_ZN30_INTERNAL_e5988bcc_4_k_cu_main4cuda3std3__420unreachable_sentinelE,@object
	.size		_ZN30_INTERNAL_e5988bcc_4_k_cu_main4cuda3std3__420unreachable_sentinelE,(_ZN30_INTERNAL_e5988bcc_4_k_cu_main4cuda3std6ranges3__45__cpo5ssizeE - _ZN30_INTERNAL_e5988bcc_4_k_cu_main4cuda3std3__420unreachable_sentinelE)
_ZN30_INTERNAL_e5988bcc_4_k_cu_main4cuda3std3__420unreachable_sentinelE:
	.zero		1
	.type		_ZN30_INTERNAL_e5988bcc_4_k_cu_main4cuda3std6ranges3__45__cpo5ssizeE,@object
	.size		_ZN30_INTERNAL_e5988bcc_4_k_cu_main4cuda3std6ranges3__45__cpo5ssizeE,(_ZN30_INTERNAL_e5988bcc_4_k_cu_main6thrust24THRUST_300001_SM_1000_NS12placeholders2_8E - _ZN30_INTERNAL_e5988bcc_4_k_cu_main4cuda3std6ranges3__45__cpo5ssizeE)
_ZN30_INTERNAL_e5988bcc_4_k_cu_main4cuda3std6ranges3__45__cpo5ssizeE:
	.zero		1
	.type		_ZN30_INTERNAL_e5988bcc_4_k_cu_main6thrust24THRUST_300001_SM_1000_NS12placeholders2_8E,@object
	.size		_ZN30_INTERNAL_e5988bcc_4_k_cu_main6thrust24THRUST_300001_SM_1000_NS12placeholders2_8E,(_ZN30_INTERNAL_e5988bcc_4_k_cu_main4cuda3std3__45__cpo5crendE - _ZN30_INTERNAL_e5988bcc_4_k_cu_main6thrust24THRUST_300001_SM_1000_NS12placeholders2_8E)
_ZN30_INTERNAL_e5988bcc_4_k_cu_main6thrust24THRUST_300001_SM_1000_NS12placeholders2_8E:
	.zero		1
	.type		_ZN30_INTERNAL_e5988bcc_4_k_cu_main4cuda3std3__45__cpo5crendE,@object
	.size		_ZN30_INTERNAL_e5988bcc_4_k_cu_main4cuda3std3__45__cpo5crendE,(_ZN30_INTERNAL_e5988bcc_4_k_cu_main4cuda3std6ranges3__45__cpo4prevE - _ZN30_INTERNAL_e5988bcc_4_k_cu_main4cuda3std3__45__cpo5crendE)
_ZN30_INTERNAL_e5988bcc_4_k_cu_main4cuda3std3__45__cpo5crendE:
	.zero		1
	.type		_ZN30_INTERNAL_e5988bcc_4_k_cu_main4cuda3std6ranges3__45__cpo4prevE,@object
	.size		_ZN30_INTERNAL_e5988bcc_4_k_cu_main4cuda3std6ranges3__45__cpo4prevE,(_ZN30_INTERNAL_e5988bcc_4_k_cu_main4cuda3std6ranges3__45__cpo9iter_moveE - _ZN30_INTERNAL_e5988bcc_4_k_cu_main4cuda3std6ranges3__45__cpo4prevE)
_ZN30_INTERNAL_e5988bcc_4_k_cu_main4cuda3std6ranges3__45__cpo4prevE:
	.zero		1
	.type		_ZN30_INTERNAL_e5988bcc_4_k_cu_main4cuda3std6ranges3__45__cpo9iter_moveE,@object
	.size		_ZN30_INTERNAL_e5988bcc_4_k_cu_main4cuda3std6ranges3__45__cpo9iter_moveE,(_ZN30_INTERNAL_e5988bcc_4_k_cu_main6thrust24THRUST_300001_SM_1000_NS6system6detail10sequential3seqE - _ZN30_INTERNAL_e5988bcc_4_k_cu_main4cuda3std6ranges3__45__cpo9iter_moveE)
_ZN30_INTERNAL_e5988bcc_4_k_cu_main4cuda3std6ranges3__45__cpo9iter_moveE:
	.zero		1
	.type		_ZN30_INTERNAL_e5988bcc_4_k_cu_main6thrust24THRUST_300001_SM_1000_NS6system6detail10sequential3seqE,@object
	.size		_ZN30_INTERNAL_e5988bcc_4_k_cu_main6thrust24THRUST_300001_SM_1000_NS6system6detail10sequential3seqE,(.L_31 - _ZN30_INTERNAL_e5988bcc_4_k_cu_main6thrust24THRUST_300001_SM_1000_NS6system6detail10sequential3seqE)
_ZN30_INTERNAL_e5988bcc_4_k_cu_main6thrust24THRUST_300001_SM_1000_NS6system6detail10sequential3seqE:
	.zero		1
.L_31:


//--------------------- .nv.constant0._ZN3cub18CUB_300001_SM_10006detail9transform16transform_kernelINS2_10policy_hubILb1EN4cuda3std3__45tupleIJN6thrust24THRUST_300001_SM_1000_NS17counting_iteratorIiNSA_11use_defaultESC_SC_EEEEEE10policy1000El6rndNumNSA_6detail15normal_iteratorINSA_10device_ptrIiEEEEJSD_EEEvT0_iT1_T2_DpNS2_10kernel_argIT3_EE --------------------------
	.section	.nv.constant0._ZN3cub18CUB_300001_SM_10006detail9transform16transform_kernelINS2_10policy_hubILb1EN4cuda3std3__45tupleIJN6thrust24THRUST_300001_SM_1000_NS17counting_iteratorIiNSA_11use_defaultESC_SC_EEEEEE10policy1000El6rndNumNSA_6detail15normal_iteratorINSA_10device_ptrIiEEEEJSD_EEEvT0_iT1_T2_DpNS2_10kernel_argIT3_EE,"a",@progbits
	.sectionflags	@""
	.align	4
.nv.constant0._ZN3cub18CUB_300001_SM_10006detail9transform16transform_kernelINS2_10policy_hubILb1EN4cuda3std3__45tupleIJN6thrust24THRUST_300001_SM_1000_NS17counting_iteratorIiNSA_11use_defaultESC_SC_EEEEEE10policy1000El6rndNumNSA_6detail15normal_iteratorINSA_10device_ptrIiEEEEJSD_EEEvT0_iT1_T2_DpNS2_10kernel_argIT3_EE:
	.zero		960


//--------------------- .nv.constant0._ZN3cub18CUB_300001_SM_10006detail9transform16transform_kernelINS2_10policy_hubILb1EN4cuda3std3__45tupleIJN6thrust24THRUST_300001_SM_1000_NS17counting_iteratorIiNSA_11use_defaultESC_SC_EEEEEE10policy1000Ei6rndNumNSA_6detail15normal_iteratorINSA_10device_ptrIiEEEEJSD_EEEvT0_iT1_T2_DpNS2_10kernel_argIT3_EE --------------------------
	.section	.nv.constant0._ZN3cub18CUB_300001_SM_10006detail9transform16transform_kernelINS2_10policy_hubILb1EN4cuda3std3__45tupleIJN6thrust24THRUST_300001_SM_1000_NS17counting_iteratorIiNSA_11use_defaultESC_SC_EEEEEE10policy1000Ei6rndNumNSA_6detail15normal_iteratorINSA_10device_ptrIiEEEEJSD_EEEvT0_iT1_T2_DpNS2_10kernel_argIT3_EE,"a",@progbits
	.sectionflags	@""
	.align	4
.nv.constant0._ZN3cub18CUB_300001_SM_10006detail9transform16transform_kernelINS2_10policy_hubILb1EN4cuda3std3__45tupleIJN6thrust24THRUST_300001_SM_1000_NS17counting_iteratorIiNSA_11use_defaultESC_SC_EEEEEE10policy1000Ei6rndNumNSA_6detail15normal_iteratorINSA_10device_ptrIiEEEEJSD_EEEvT0_iT1_T2_DpNS2_10kernel_argIT3_EE:
	.zero		952


//--------------------- .nv.constant0._ZN3cub18CUB_300001_SM_10006detail8for_each13static_kernelINS2_12policy_hub_t12policy_500_tEmN6thrust24THRUST_300001_SM_1000_NS8cuda_cub20__uninitialized_fill7functorINS7_10device_ptrIiEEiEEEEvT0_T1_ --------------------------
	.section	.nv.constant0._ZN3cub18CUB_300001_SM_10006detail8for_each13static_kernelINS2_12policy_hub_t12policy_500_tEmN6thrust24THRUST_300001_SM_1000_NS8cuda_cub20__uninitialized_fill7functorINS7_10device_ptrIiEEiEEEEvT0_T1_,"a",@progbits
	.sectionflags	@""
	.align	4
.nv.constant0._ZN3cub18CUB_300001_SM_10006detail8for_each13static_kernelINS2_12policy_hub_t12policy_500_tEmN6thrust24THRUST_300001_SM_1000_NS8cuda_cub20__uninitialized_fill7functorINS7_10device_ptrIiEEiEEEEvT0_T1_:
	.zero		920


//--------------------- .nv.constant0._ZN3cub18CUB_300001_SM_10006detail11EmptyKernelIvEEvv --------------------------
	.section	.nv.constant0._ZN3cub18CUB_300001_SM_10006detail11EmptyKernelIvEEvv,"a",@progbits
	.sectionflags	@""
	.align	4
.nv.constant0._ZN3cub18CUB_300001_SM_10006detail11EmptyKernelIvEEvv:
	.zero		896


//--------------------- SYMBOLS --------------------------

	.type		.nv.reservedSmem.offset0,@object
	.size		.nv.reservedSmem.offset0,0x4
